//
// Generated by NVIDIA NVVM Compiler
//
// Compiler Build ID: CL-36424714
// Cuda compilation tools, release 13.0, V13.0.88
// Based on NVVM 20.0.0
//

.version 9.0
.target sm_100
.address_size 64

	// .globl	_Z9trapeciosfffPf
.func  (.param .b64 func_retval0) __internal_accurate_pow
(
	.param .b64 __internal_accurate_pow_param_0,
	.param .b64 __internal_accurate_pow_param_1
)
;
// _ZZ9trapeciosfffPfE20resultados_parciales has been demoted
.global .align 4 .b8 __cudart_i2opi_f[24] = {65, 144, 67, 60, 153, 149, 98, 219, 192, 221, 52, 245, 209, 87, 39, 252, 41, 21, 68, 78, 110, 131, 249, 162};

.visible .entry _Z9trapeciosfffPf(
	.param .f32 _Z9trapeciosfffPf_param_0,
	.param .f32 _Z9trapeciosfffPf_param_1,
	.param .f32 _Z9trapeciosfffPf_param_2,
	.param .u64 .ptr .align 1 _Z9trapeciosfffPf_param_3
)
{
	.local .align 4 .b8 	__local_depot0[28];
	.reg .b64 	%SP;
	.reg .b64 	%SPL;
	.reg .pred 	%p<44>;
	.reg .b32 	%r<87>;
	.reg .b32 	%f<50>;
	.reg .b64 	%rd<25>;
	.reg .b64 	%fd<41>;
	// demoted variable
	.shared .align 4 .b8 _ZZ9trapeciosfffPfE20resultados_parciales[1024];
	mov.u64 	%SPL, __local_depot0;
	ld.param.f32 	%f16, [_Z9trapeciosfffPf_param_0];
	ld.param.f32 	%f17, [_Z9trapeciosfffPf_param_2];
	ld.param.u64 	%rd9, [_Z9trapeciosfffPf_param_3];
	add.u64 	%rd1, %SPL, 0;
	mov.u32 	%r1, %tid.x;
	mov.u32 	%r2, %ctaid.x;
	mov.u32 	%r86, %ntid.x;
	mad.lo.s32 	%r81, %r2, %r86, %r1;
	setp.gt.s32 	%p3, %r81, 6499;
	mov.f32 	%f46, 0f00000000;
	@%p3 bra 	$L__BB0_23;
	mov.f64 	%fd12, 0d4000000000000000;
	{
	.reg .b32 %temp; 
	mov.b64 	{%temp, %r5}, %fd12;
	}
	and.b32  	%r6, %r5, 2146435072;
	setp.eq.s32 	%p4, %r6, 1062207488;
	setp.lt.s32 	%p5, %r5, 0;
	selp.b32 	%r7, 0, 2146435072, %p5;
	and.b32  	%r32, %r5, 2147483647;
	setp.ne.s32 	%p6, %r32, 1071644672;
	and.pred  	%p1, %p4, %p6;
	mov.f64 	%fd13, 0d4008000000000000;
	{
	.reg .b32 %temp; 
	mov.b64 	{%temp, %r8}, %fd13;
	}
	and.b32  	%r9, %r8, 2146435072;
	setp.eq.s32 	%p7, %r9, 1073741824;
	setp.lt.s32 	%p8, %r8, 0;
	selp.b32 	%r10, 0, 2146435072, %p8;
	and.b32  	%r33, %r8, 2147483647;
	setp.ne.s32 	%p9, %r33, 1071644672;
	and.pred  	%p2, %p7, %p9;
	mov.u32 	%r34, %nctaid.x;
	mul.lo.s32 	%r11, %r86, %r34;
	mov.f32 	%f46, 0f00000000;
	mov.u64 	%rd11, __cudart_i2opi_f;
$L__BB0_2:
	setp.eq.s32 	%p10, %r81, 0;
	@%p10 bra 	$L__BB0_22;
	cvt.rn.f32.s32 	%f20, %r81;
	fma.rn.f32 	%f2, %f17, %f20, %f16;
	rcp.rn.f32 	%f3, %f2;
	mul.f32 	%f21, %f3, 0f3F22F983;
	cvt.rni.s32.f32 	%r85, %f21;
	cvt.rn.f32.s32 	%f22, %r85;
	fma.rn.f32 	%f23, %f22, 0fBFC90FDA, %f3;
	fma.rn.f32 	%f24, %f22, 0fB3A22168, %f23;
	fma.rn.f32 	%f45, %f22, 0fA7C234C5, %f24;
	abs.f32 	%f5, %f3;
	setp.ltu.f32 	%p11, %f5, 0f47CE4780;
	@%p11 bra 	$L__BB0_11;
	setp.neu.f32 	%p12, %f5, 0f7F800000;
	@%p12 bra 	$L__BB0_6;
	mov.f32 	%f27, 0f00000000;
	mul.rn.f32 	%f45, %f3, %f27;
	mov.b32 	%r85, 0;
	bra.uni 	$L__BB0_11;
$L__BB0_6:
	mov.b32 	%r14, %f3;
	shl.b32 	%r36, %r14, 8;
	or.b32  	%r15, %r36, -2147483648;
	mov.b64 	%rd24, 0;
	mov.b32 	%r82, 0;
	mov.u64 	%rd22, %rd11;
	mov.u64 	%rd23, %rd1;
$L__BB0_7:
	.pragma "nounroll";
	ld.global.nc.u32 	%r37, [%rd22];
	mad.wide.u32 	%rd13, %r37, %r15, %rd24;
	shr.u64 	%rd24, %rd13, 32;
	st.local.u32 	[%rd23], %rd13;
	add.s32 	%r82, %r82, 1;
	add.s64 	%rd23, %rd23, 4;
	add.s64 	%rd22, %rd22, 4;
	setp.ne.s32 	%p13, %r82, 6;
	@%p13 bra 	$L__BB0_7;
	shr.u32 	%r38, %r14, 23;
	st.local.u32 	[%rd1+24], %rd24;
	and.b32  	%r18, %r38, 31;
	and.b32  	%r39, %r38, 224;
	add.s32 	%r40, %r39, -128;
	shr.u32 	%r41, %r40, 5;
	mul.wide.u32 	%rd14, %r41, 4;
	sub.s64 	%rd8, %rd1, %rd14;
	ld.local.u32 	%r83, [%rd8+24];
	ld.local.u32 	%r84, [%rd8+20];
	setp.eq.s32 	%p14, %r18, 0;
	@%p14 bra 	$L__BB0_10;
	shf.l.wrap.b32 	%r83, %r84, %r83, %r18;
	ld.local.u32 	%r42, [%rd8+16];
	shf.l.wrap.b32 	%r84, %r42, %r84, %r18;
$L__BB0_10:
	shr.u32 	%r43, %r83, 30;
	shf.l.wrap.b32 	%r44, %r84, %r83, 2;
	shl.b32 	%r45, %r84, 2;
	shr.u32 	%r46, %r44, 31;
	add.s32 	%r47, %r46, %r43;
	neg.s32 	%r48, %r47;
	setp.lt.s32 	%p15, %r14, 0;
	selp.b32 	%r85, %r48, %r47, %p15;
	xor.b32  	%r49, %r44, %r14;
	shr.s32 	%r50, %r44, 31;
	xor.b32  	%r51, %r50, %r44;
	xor.b32  	%r52, %r50, %r45;
	cvt.u64.u32 	%rd15, %r51;
	shl.b64 	%rd16, %rd15, 32;
	cvt.u64.u32 	%rd17, %r52;
	or.b64  	%rd18, %rd16, %rd17;
	cvt.rn.f64.s64 	%fd14, %rd18;
	mul.f64 	%fd15, %fd14, 0d3BF921FB54442D19;
	cvt.rn.f32.f64 	%f25, %fd15;
	neg.f32 	%f26, %f25;
	setp.lt.s32 	%p16, %r49, 0;
	selp.f32 	%f45, %f26, %f25, %p16;
$L__BB0_11:
	setp.lt.s32 	%p17, %r5, 0;
	setp.eq.s32 	%p18, %r6, 1062207488;
	add.s32 	%r54, %r85, 1;
	mul.rn.f32 	%f28, %f45, %f45;
	and.b32  	%r55, %r85, 1;
	setp.eq.b32 	%p20, %r55, 1;
	selp.f32 	%f29, %f45, 0f3F800000, %p20;
	fma.rn.f32 	%f30, %f28, %f29, 0f00000000;
	fma.rn.f32 	%f31, %f28, 0f37CBAC00, 0fBAB607ED;
	selp.f32 	%f32, 0fB94D4153, %f31, %p20;
	selp.f32 	%f33, 0f3C0885E4, 0f3D2AAABB, %p20;
	fma.rn.f32 	%f34, %f32, %f28, %f33;
	selp.f32 	%f35, 0fBE2AAAA8, 0fBEFFFFFF, %p20;
	fma.rn.f32 	%f36, %f34, %f28, %f35;
	fma.rn.f32 	%f37, %f36, %f30, %f29;
	and.b32  	%r56, %r54, 2;
	setp.eq.s32 	%p21, %r56, 0;
	mov.f32 	%f38, 0f00000000;
	sub.f32 	%f39, %f38, %f37;
	selp.f32 	%f9, %f37, %f39, %p21;
	cvt.f64.f32 	%fd1, %f2;
	{
	.reg .b32 %temp; 
	mov.b64 	{%temp, %r27}, %fd1;
	}
	abs.f64 	%fd2, %fd1;
	{ // callseq 0, 0
	.param .b64 param0;
	st.param.f64 	[param0], %fd2;
	.param .b64 param1;
	st.param.f64 	[param1], 0d4000000000000000;
	.param .b64 retval0;
	call.uni (retval0), 
	__internal_accurate_pow, 
	(
	param0, 
	param1
	);
	ld.param.f64 	%fd16, [retval0];
	} // callseq 0
	setp.lt.s32 	%p22, %r27, 0;
	neg.f64 	%fd18, %fd16;
	selp.f64 	%fd19, %fd18, %fd16, %p18;
	selp.f64 	%fd20, %fd19, %fd16, %p22;
	setp.eq.f32 	%p23, %f2, 0f00000000;
	selp.b32 	%r57, %r27, 0, %p18;
	or.b32  	%r58, %r57, 2146435072;
	selp.b32 	%r59, %r58, %r57, %p17;
	mov.b32 	%r60, 0;
	mov.b64 	%fd21, {%r60, %r59};
	selp.f64 	%fd39, %fd21, %fd20, %p23;
	add.f64 	%fd22, %fd1, 0d4000000000000000;
	{
	.reg .b32 %temp; 
	mov.b64 	{%temp, %r61}, %fd22;
	}
	and.b32  	%r62, %r61, 2146435072;
	setp.ne.s32 	%p24, %r62, 2146435072;
	@%p24 bra 	$L__BB0_16;
	setp.num.f32 	%p25, %f2, %f2;
	@%p25 bra 	$L__BB0_14;
	mov.f64 	%fd23, 0d4000000000000000;
	add.rn.f64 	%fd39, %fd1, %fd23;
	bra.uni 	$L__BB0_16;
$L__BB0_14:
	setp.neu.f64 	%p26, %fd2, 0d7FF0000000000000;
	@%p26 bra 	$L__BB0_16;
	or.b32  	%r63, %r7, -2147483648;
	selp.b32 	%r64, %r63, %r7, %p1;
	selp.b32 	%r65, %r64, %r7, %p22;
	mov.b32 	%r66, 0;
	mov.b64 	%fd39, {%r66, %r65};
$L__BB0_16:
	setp.eq.f32 	%p28, %f2, 0f00000000;
	setp.lt.s32 	%p29, %r27, 0;
	setp.lt.s32 	%p30, %r8, 0;
	setp.eq.s32 	%p31, %r9, 1073741824;
	setp.eq.f32 	%p33, %f2, 0f3F800000;
	selp.f64 	%fd24, 0d3FF0000000000000, %fd39, %p33;
	cvt.f64.f32 	%fd25, %f9;
	mul.f64 	%fd7, %fd24, %fd25;
	{ // callseq 1, 0
	.param .b64 param0;
	st.param.f64 	[param0], %fd2;
	.param .b64 param1;
	st.param.f64 	[param1], 0d4008000000000000;
	.param .b64 retval0;
	call.uni (retval0), 
	__internal_accurate_pow, 
	(
	param0, 
	param1
	);
	ld.param.f64 	%fd26, [retval0];
	} // callseq 1
	neg.f64 	%fd28, %fd26;
	selp.f64 	%fd29, %fd28, %fd26, %p31;
	selp.f64 	%fd30, %fd29, %fd26, %p29;
	selp.b32 	%r67, %r27, 0, %p31;
	or.b32  	%r68, %r67, 2146435072;
	selp.b32 	%r69, %r68, %r67, %p30;
	mov.b32 	%r70, 0;
	mov.b64 	%fd31, {%r70, %r69};
	selp.f64 	%fd40, %fd31, %fd30, %p28;
	add.f64 	%fd32, %fd1, 0d4008000000000000;
	{
	.reg .b32 %temp; 
	mov.b64 	{%temp, %r71}, %fd32;
	}
	and.b32  	%r72, %r71, 2146435072;
	setp.ne.s32 	%p34, %r72, 2146435072;
	@%p34 bra 	$L__BB0_21;
	setp.num.f32 	%p35, %f2, %f2;
	@%p35 bra 	$L__BB0_19;
	mov.f64 	%fd33, 0d4008000000000000;
	add.rn.f64 	%fd40, %fd1, %fd33;
	bra.uni 	$L__BB0_21;
$L__BB0_19:
	setp.neu.f64 	%p36, %fd2, 0d7FF0000000000000;
	@%p36 bra 	$L__BB0_21;
	or.b32  	%r73, %r10, -2147483648;
	selp.b32 	%r74, %r73, %r10, %p2;
	selp.b32 	%r75, %r74, %r10, %p29;
	mov.b32 	%r76, 0;
	mov.b64 	%fd40, {%r76, %r75};
$L__BB0_21:
	add.f64 	%fd34, %fd40, 0d4022000000000000;
	selp.f64 	%fd35, 0d4024000000000000, %fd34, %p33;
	mul.f64 	%fd36, %fd7, %fd35;
	add.f32 	%f40, %f2, 0f40400000;
	cvt.f64.f32 	%fd37, %f40;
	div.rn.f64 	%fd38, %fd36, %fd37;
	cvt.rn.f32.f64 	%f41, %fd38;
	add.f32 	%f46, %f46, %f41;
$L__BB0_22:
	add.s32 	%r81, %r81, %r11;
	setp.lt.s32 	%p39, %r81, 6500;
	@%p39 bra 	$L__BB0_2;
$L__BB0_23:
	shl.b32 	%r77, %r1, 2;
	mov.u32 	%r78, _ZZ9trapeciosfffPfE20resultados_parciales;
	add.s32 	%r29, %r78, %r77;
	st.shared.f32 	[%r29], %f46;
	setp.lt.u32 	%p40, %r86, 2;
	@%p40 bra 	$L__BB0_27;
$L__BB0_24:
	shr.u32 	%r31, %r86, 1;
	setp.ge.u32 	%p41, %r1, %r31;
	@%p41 bra 	$L__BB0_26;
	shl.b32 	%r79, %r31, 2;
	add.s32 	%r80, %r29, %r79;
	ld.shared.f32 	%f42, [%r80];
	add.f32 	%f46, %f42, %f46;
	st.shared.f32 	[%r29], %f46;
$L__BB0_26:
	setp.gt.u32 	%p42, %r86, 3;
	mov.u32 	%r86, %r31;
	@%p42 bra 	$L__BB0_24;
$L__BB0_27:
	setp.ne.s32 	%p43, %r1, 0;
	@%p43 bra 	$L__BB0_29;
	ld.shared.f32 	%f43, [_ZZ9trapeciosfffPfE20resultados_parciales];
	cvta.to.global.u64 	%rd19, %rd9;
	mul.wide.u32 	%rd20, %r2, 4;
	add.s64 	%rd21, %rd19, %rd20;
	st.global.f32 	[%rd21], %f43;
$L__BB0_29:
	ret;

}
.func  (.param .b64 func_retval0) __internal_accurate_pow(
	.param .b64 __internal_accurate_pow_param_0,
	.param .b64 __internal_accurate_pow_param_1
)
{
	.reg .pred 	%p<8>;
	.reg .b32 	%r<49>;
	.reg .b32 	%f<3>;
	.reg .b64 	%fd<109>;

	ld.param.f64 	%fd10, [__internal_accurate_pow_param_0];
	ld.param.f64 	%fd11, [__internal_accurate_pow_param_1];
	{
	.reg .b32 %temp; 
	mov.b64 	{%temp, %r46}, %fd10;
	}
	{
	.reg .b32 %temp; 
	mov.b64 	{%r45, %temp}, %fd10;
	}
	shr.u32 	%r47, %r46, 20;
	setp.gt.u32 	%p1, %r46, 1048575;
	@%p1 bra 	$L__BB1_2;
	mul.f64 	%fd12, %fd10, 0d4350000000000000;
	{
	.reg .b32 %temp; 
	mov.b64 	{%temp, %r46}, %fd12;
	}
	{
	.reg .b32 %temp; 
	mov.b64 	{%r45, %temp}, %fd12;
	}
	shr.u32 	%r16, %r46, 20;
	add.s32 	%r47, %r16, -54;
$L__BB1_2:
	add.s32 	%r48, %r47, -1023;
	and.b32  	%r17, %r46, -2146435073;
	or.b32  	%r18, %r17, 1072693248;
	mov.b64 	%fd107, {%r45, %r18};
	setp.lt.u32 	%p2, %r18, 1073127583;
	@%p2 bra 	$L__BB1_4;
	{
	.reg .b32 %temp; 
	mov.b64 	{%r19, %temp}, %fd107;
	}
	{
	.reg .b32 %temp; 
	mov.b64 	{%temp, %r20}, %fd107;
	}
	add.s32 	%r21, %r20, -1048576;
	mov.b64 	%fd107, {%r19, %r21};
	add.s32 	%r48, %r47, -1022;
$L__BB1_4:
	add.f64 	%fd13, %fd107, 0dBFF0000000000000;
	add.f64 	%fd14, %fd107, 0d3FF0000000000000;
	rcp.approx.ftz.f64 	%fd15, %fd14;
	neg.f64 	%fd16, %fd14;
	fma.rn.f64 	%fd17, %fd16, %fd15, 0d3FF0000000000000;
	fma.rn.f64 	%fd18, %fd17, %fd17, %fd17;
	fma.rn.f64 	%fd19, %fd18, %fd15, %fd15;
	mul.f64 	%fd20, %fd13, %fd19;
	fma.rn.f64 	%fd21, %fd13, %fd19, %fd20;
	mul.f64 	%fd22, %fd21, %fd21;
	fma.rn.f64 	%fd23, %fd22, 0d3EB0F5FF7D2CAFE2, 0d3ED0F5D241AD3B5A;
	fma.rn.f64 	%fd24, %fd23, %fd22, 0d3EF3B20A75488A3F;
	fma.rn.f64 	%fd25, %fd24, %fd22, 0d3F1745CDE4FAECD5;
	fma.rn.f64 	%fd26, %fd25, %fd22, 0d3F3C71C7258A578B;
	fma.rn.f64 	%fd27, %fd26, %fd22, 0d3F6249249242B910;
	fma.rn.f64 	%fd28, %fd27, %fd22, 0d3F89999999999DFB;
	sub.f64 	%fd29, %fd13, %fd21;
	add.f64 	%fd30, %fd29, %fd29;
	neg.f64 	%fd31, %fd21;
	fma.rn.f64 	%fd32, %fd31, %fd13, %fd30;
	mul.f64 	%fd33, %fd19, %fd32;
	fma.rn.f64 	%fd34, %fd22, %fd28, 0d3FB5555555555555;
	mov.f64 	%fd35, 0d3FB5555555555555;
	sub.f64 	%fd36, %fd35, %fd34;
	fma.rn.f64 	%fd37, %fd22, %fd28, %fd36;
	add.f64 	%fd38, %fd37, 0dBC46A4CB00B9E7B0;
	add.f64 	%fd39, %fd34, %fd38;
	sub.f64 	%fd40, %fd34, %fd39;
	add.f64 	%fd41, %fd38, %fd40;
	mul.rn.f64 	%fd42, %fd21, %fd21;
	neg.f64 	%fd43, %fd42;
	fma.rn.f64 	%fd44, %fd21, %fd21, %fd43;
	{
	.reg .b32 %temp; 
	mov.b64 	{%r22, %temp}, %fd33;
	}
	{
	.reg .b32 %temp; 
	mov.b64 	{%temp, %r23}, %fd33;
	}
	add.s32 	%r24, %r23, 1048576;
	mov.b64 	%fd45, {%r22, %r24};
	fma.rn.f64 	%fd46, %fd21, %fd45, %fd44;
	mul.rn.f64 	%fd47, %fd42, %fd21;
	neg.f64 	%fd48, %fd47;
	fma.rn.f64 	%fd49, %fd42, %fd21, %fd48;
	fma.rn.f64 	%fd50, %fd42, %fd33, %fd49;
	fma.rn.f64 	%fd51, %fd46, %fd21, %fd50;
	mul.rn.f64 	%fd52, %fd39, %fd47;
	neg.f64 	%fd53, %fd52;
	fma.rn.f64 	%fd54, %fd39, %fd47, %fd53;
	fma.rn.f64 	%fd55, %fd39, %fd51, %fd54;
	fma.rn.f64 	%fd56, %fd41, %fd47, %fd55;
	add.f64 	%fd57, %fd52, %fd56;
	sub.f64 	%fd58, %fd52, %fd57;
	add.f64 	%fd59, %fd56, %fd58;
	add.f64 	%fd60, %fd21, %fd57;
	sub.f64 	%fd61, %fd21, %fd60;
	add.f64 	%fd62, %fd57, %fd61;
	add.f64 	%fd63, %fd59, %fd62;
	add.f64 	%fd64, %fd33, %fd63;
	add.f64 	%fd65, %fd60, %fd64;
	sub.f64 	%fd66, %fd60, %fd65;
	add.f64 	%fd67, %fd64, %fd66;
	xor.b32  	%r25, %r48, -2147483648;
	mov.b32 	%r26, 1127219200;
	mov.b64 	%fd68, {%r25, %r26};
	mov.b32 	%r27, -2147483648;
	mov.b64 	%fd69, {%r27, %r26};
	sub.f64 	%fd70, %fd68, %fd69;
	fma.rn.f64 	%fd71, %fd70, 0d3FE62E42FEFA39EF, %fd65;
	fma.rn.f64 	%fd72, %fd70, 0dBFE62E42FEFA39EF, %fd71;
	sub.f64 	%fd73, %fd72, %fd65;
	sub.f64 	%fd74, %fd67, %fd73;
	fma.rn.f64 	%fd75, %fd70, 0d3C7ABC9E3B39803F, %fd74;
	add.f64 	%fd76, %fd71, %fd75;
	sub.f64 	%fd77, %fd71, %fd76;
	add.f64 	%fd78, %fd75, %fd77;
	{
	.reg .b32 %temp; 
	mov.b64 	{%temp, %r28}, %fd11;
	}
	{
	.reg .b32 %temp; 
	mov.b64 	{%r29, %temp}, %fd11;
	}
	shl.b32 	%r30, %r28, 1;
	setp.gt.u32 	%p3, %r30, -33554433;
	and.b32  	%r31, %r28, -15728641;
	selp.b32 	%r32, %r31, %r28, %p3;
	mov.b64 	%fd79, {%r29, %r32};
	mul.rn.f64 	%fd80, %fd76, %fd79;
	neg.f64 	%fd81, %fd80;
	fma.rn.f64 	%fd82, %fd76, %fd79, %fd81;
	fma.rn.f64 	%fd83, %fd78, %fd79, %fd82;
	add.f64 	%fd4, %fd80, %fd83;
	sub.f64 	%fd84, %fd80, %fd4;
	add.f64 	%fd5, %fd83, %fd84;
	fma.rn.f64 	%fd85, %fd4, 0d3FF71547652B82FE, 0d4338000000000000;
	{
	.reg .b32 %temp; 
	mov.b64 	{%r13, %temp}, %fd85;
	}
	mov.f64 	%fd86, 0dC338000000000000;
	add.rn.f64 	%fd87, %fd85, %fd86;
	fma.rn.f64 	%fd88, %fd87, 0dBFE62E42FEFA39EF, %fd4;
	fma.rn.f64 	%fd89, %fd87, 0dBC7ABC9E3B39803F, %fd88;
	fma.rn.f64 	%fd90, %fd89, 0d3E5ADE1569CE2BDF, 0d3E928AF3FCA213EA;
	fma.rn.f64 	%fd91, %fd90, %fd89, 0d3EC71DEE62401315;
	fma.rn.f64 	%fd92, %fd91, %fd89, 0d3EFA01997C89EB71;
	fma.rn.f64 	%fd93, %fd92, %fd89, 0d3F2A01A014761F65;
	fma.rn.f64 	%fd94, %fd93, %fd89, 0d3F56C16C1852B7AF;
	fma.rn.f64 	%fd95, %fd94, %fd89, 0d3F81111111122322;
	fma.rn.f64 	%fd96, %fd95, %fd89, 0d3FA55555555502A1;
	fma.rn.f64 	%fd97, %fd96, %fd89, 0d3FC5555555555511;
	fma.rn.f64 	%fd98, %fd97, %fd89, 0d3FE000000000000B;
	fma.rn.f64 	%fd99, %fd98, %fd89, 0d3FF0000000000000;
	fma.rn.f64 	%fd100, %fd99, %fd89, 0d3FF0000000000000;
	{
	.reg .b32 %temp; 
	mov.b64 	{%r14, %temp}, %fd100;
	}
	{
	.reg .b32 %temp; 
	mov.b64 	{%temp, %r15}, %fd100;
	}
	shl.b32 	%r33, %r13, 20;
	add.s32 	%r34, %r33, %r15;
	mov.b64 	%fd108, {%r14, %r34};
	{
	.reg .b32 %temp; 
	mov.b64 	{%temp, %r35}, %fd4;
	}
	mov.b32 	%f2, %r35;
	abs.f32 	%f1, %f2;
	setp.lt.f32 	%p4, %f1, 0f4086232B;
	@%p4 bra 	$L__BB1_7;
	setp.lt.f64 	%p5, %fd4, 0d0000000000000000;
	add.f64 	%fd101, %fd4, 0d7FF0000000000000;
	selp.f64 	%fd108, 0d0000000000000000, %fd101, %p5;
	setp.geu.f32 	%p6, %f1, 0f40874800;
	@%p6 bra 	$L__BB1_7;
	shr.u32 	%r36, %r13, 31;
	add.s32 	%r37, %r13, %r36;
	shr.s32 	%r38, %r37, 1;
	shl.b32 	%r39, %r38, 20;
	add.s32 	%r40, %r15, %r39;
	mov.b64 	%fd102, {%r14, %r40};
	sub.s32 	%r41, %r13, %r38;
	shl.b32 	%r42, %r41, 20;
	add.s32 	%r43, %r42, 1072693248;
	mov.b32 	%r44, 0;
	mov.b64 	%fd103, {%r44, %r43};
	mul.f64 	%fd108, %fd103, %fd102;
$L__BB1_7:
	abs.f64 	%fd104, %fd108;
	setp.eq.f64 	%p7, %fd104, 0d7FF0000000000000;
	fma.rn.f64 	%fd105, %fd108, %fd5, %fd108;
	selp.f64 	%fd106, %fd108, %fd105, %p7;
	st.param.f64 	[func_retval0], %fd106;
	ret;

}


// ===== COMPILED SASS (sm_100) =====

	.target	sm_100

	.elftype	@"ET_EXEC"


//--------------------- .note.nv.tkinfo           --------------------------
	.section	.note.nv.tkinfo,"",@"SHT_NOTE"
	.sectionflags	@"SHF_NOTE_NV_TKINFO"
	.tkinfo
        /*0018*/ 	.word	0x00000002
        /*0030*/ 	.string	""
        /*0030*/ 	.string	"ptxas"
        /*0030*/ 	.string	"Cuda compilation tools, release 13.0, V13.0.88"
        /*0030*/ 	.string	"Build cuda_13.0.r13.0/compiler.36424714_0"
        /*0030*/ 	.string	"-arch sm_100 -m 64 "



//--------------------- .note.nv.cuinfo           --------------------------
	.section	.note.nv.cuinfo,"",@"SHT_NOTE"
	.sectionflags	@"SHF_NOTE_NV_CUINFO"
        /*0018*/ 	.short	0x0002
        /*001a*/ 	.short	0x0064
        /*001c*/ 	.short	0x0082
	.zero		2


//--------------------- .nv.info                  --------------------------
	.section	.nv.info,"",@"SHT_CUDA_INFO"
	.align	4


	//----- nvinfo : EIATTR_REGCOUNT
	.align		4
        /*0000*/ 	.byte	0x04, 0x2f
        /*0002*/ 	.short	(.L_2 - .L_1)
	.align		4
.L_1:
        /*0004*/ 	.word	index@(_Z9trapeciosfffPf)
        /*0008*/ 	.word	0x00000026


	//----- nvinfo : EIATTR_FRAME_SIZE
	.align		4
.L_2:
        /*000c*/ 	.byte	0x04, 0x11
        /*000e*/ 	.short	(.L_4 - .L_3)
	.align		4
.L_3:
        /*0010*/ 	.word	index@($_Z9trapeciosfffPf$__internal_accurate_pow)
        /*0014*/ 	.word	0x00000020


	//----- nvinfo : EIATTR_FRAME_SIZE
	.align		4
.L_4:
        /*0018*/ 	.byte	0x04, 0x11
        /*001a*/ 	.short	(.L_6 - .L_5)
	.align		4
.L_5:
        /*001c*/ 	.word	index@($__internal_1_$__cuda_sm20_rcp_rn_f32_slowpath)
        /*0020*/ 	.word	0x00000020


	//----- nvinfo : EIATTR_FRAME_SIZE
	.align		4
.L_6:
        /*0024*/ 	.byte	0x04, 0x11
        /*0026*/ 	.short	(.L_8 - .L_7)
	.align		4
.L_7:
        /*0028*/ 	.word	index@($__internal_0_$__cuda_sm20_div_rn_f64_full)
        /*002c*/ 	.word	0x00000020


	//----- nvinfo : EIATTR_FRAME_SIZE
	.align		4
.L_8:
        /*0030*/ 	.byte	0x04, 0x11
        /*0032*/ 	.short	(.L_10 - .L_9)
	.align		4
.L_9:
        /*0034*/ 	.word	index@(_Z9trapeciosfffPf)
        /*0038*/ 	.word	0x00000020


	//----- nvinfo : EIATTR_MIN_STACK_SIZE
	.align		4
.L_10:
        /*003c*/ 	.byte	0x04, 0x12
        /*003e*/ 	.short	(.L_12 - .L_11)
	.align		4
.L_11:
        /*0040*/ 	.word	index@(_Z9trapeciosfffPf)
        /*0044*/ 	.word	0x00000020
.L_12:


//--------------------- .nv.compat                --------------------------
	.section	.nv.compat,"",@"SHT_CUDA_COMPAT_INFO"
	.align	4
        /*0000*/ 	.byte	0x02, 0x09, 0x00, 0x00, 0x02, 0x02, 0x01, 0x00, 0x02, 0x05, 0x05, 0x00, 0x03, 0x07, 0x01, 0x01
        /*0010*/ 	.byte	0x02, 0x03, 0x00, 0x00, 0x02, 0x06, 0x01, 0x00, 0x04, 0x0b, 0x08, 0x00, 0x01, 0x00, 0x00, 0x00
        /*0020*/ 	.byte	0x00, 0x00, 0x00, 0x00


//--------------------- .nv.info._Z9trapeciosfffPf --------------------------
	.section	.nv.info._Z9trapeciosfffPf,"",@"SHT_CUDA_INFO"
	.sectionflags	@""
	.align	4


	//----- nvinfo : EIATTR_CUDA_API_VERSION
	.align		4
        /*0000*/ 	.byte	0x04, 0x37
        /*0002*/ 	.short	(.L_14 - .L_13)
.L_13:
        /*0004*/ 	.word	0x00000082


	//----- nvinfo : EIATTR_KPARAM_INFO
	.align		4
.L_14:
        /*0008*/ 	.byte	0x04, 0x17
        /*000a*/ 	.short	(.L_16 - .L_15)
.L_15:
        /*000c*/ 	.word	0x00000000
        /*0010*/ 	.short	0x0003
        /*0012*/ 	.short	0x0010
        /*0014*/ 	.byte	0x00, 0xf5, 0x21, 0x00


	//----- nvinfo : EIATTR_KPARAM_INFO
	.align		4
.L_16:
        /*0018*/ 	.byte	0x04, 0x17
        /*001a*/ 	.short	(.L_18 - .L_17)
.L_17:
        /*001c*/ 	.word	0x00000000
        /*0020*/ 	.short	0x0002
        /*0022*/ 	.short	0x0008
        /*0024*/ 	.byte	0x00, 0xf0, 0x11, 0x00


	//----- nvinfo : EIATTR_KPARAM_INFO
	.align		4
.L_18:
        /*0028*/ 	.byte	0x04, 0x17
        /*002a*/ 	.short	(.L_20 - .L_19)
.L_19:
        /*002c*/ 	.word	0x00000000
        /*0030*/ 	.short	0x0001
        /*0032*/ 	.short	0x0004
        /*0034*/ 	.byte	0x00, 0xf0, 0x11, 0x00


	//----- nvinfo : EIATTR_KPARAM_INFO
	.align		4
.L_20:
        /*0038*/ 	.byte	0x04, 0x17
        /*003a*/ 	.short	(.L_22 - .L_21)
.L_21:
        /*003c*/ 	.word	0x00000000
        /*0040*/ 	.short	0x0000
        /*0042*/ 	.short	0x0000
        /*0044*/ 	.byte	0x00, 0xf0, 0x11, 0x00


	//----- nvinfo : EIATTR_SPARSE_MMA_MASK
	.align		4
.L_22:
        /*0048*/ 	.byte	0x03, 0x50
        /*004a*/ 	.short	0x0000


	//----- nvinfo : EIATTR_MAXREG_COUNT
	.align		4
        /*004c*/ 	.byte	0x03, 0x1b
        /*004e*/ 	.short	0x00ff


	//----- nvinfo : EIATTR_MERCURY_ISA_VERSION
	.align		4
        /*0050*/ 	.byte	0x03, 0x5f
        /*0052*/ 	.short	0x0101


	//----- nvinfo : EIATTR_VRC_CTA_INIT_COUNT
	.align		4
        /*0054*/ 	.byte	0x02, 0x4a
	.zero		1
	.zero		1


	//----- nvinfo : EIATTR_EXIT_INSTR_OFFSETS
	.align		4
        /*0058*/ 	.byte	0x04, 0x1c
        /*005a*/ 	.short	(.L_24 - .L_23)


	//   ....[0]....
.L_23:
        /*005c*/ 	.word	0x00000e00


	//   ....[1]....
        /*0060*/ 	.word	0x00000e80


	//----- nvinfo : EIATTR_CRS_STACK_SIZE
	.align		4
.L_24:
        /*0064*/ 	.byte	0x04, 0x1e
        /*0066*/ 	.short	(.L_26 - .L_25)
.L_25:
        /*0068*/ 	.word	0x00000000


	//----- nvinfo : EIATTR_CBANK_PARAM_SIZE
	.align		4
.L_26:
        /*006c*/ 	.byte	0x03, 0x19
        /*006e*/ 	.short	0x0018


	//----- nvinfo : EIATTR_PARAM_CBANK
	.align		4
        /*0070*/ 	.byte	0x04, 0x0a
        /*0072*/ 	.short	(.L_28 - .L_27)
	.align		4
.L_27:
        /*0074*/ 	.word	index@(.nv.constant0._Z9trapeciosfffPf)
        /*0078*/ 	.short	0x0380
        /*007a*/ 	.short	0x0018


	//----- nvinfo : EIATTR_SW_WAR
	.align		4
.L_28:
        /*007c*/ 	.byte	0x04, 0x36
        /*007e*/ 	.short	(.L_30 - .L_29)
.L_29:
        /*0080*/ 	.word	0x00000008
.L_30:


//--------------------- .nv.callgraph             --------------------------
	.section	.nv.callgraph,"",@"SHT_CUDA_CALLGRAPH"
	.align	4
	.sectionentsize	8
	.align		4
        /*0000*/ 	.word	0x00000000
	.align		4
        /*0004*/ 	.word	0xffffffff
	.align		4
        /*0008*/ 	.word	0x00000000
	.align		4
        /*000c*/ 	.word	0xfffffffe
	.align		4
        /*0010*/ 	.word	0x00000000
	.align		4
        /*0014*/ 	.word	0xfffffffd
	.align		4
        /*0018*/ 	.word	0x00000000
	.align		4
        /*001c*/ 	.word	0xfffffffc


//--------------------- .nv.constant4             --------------------------
	.section	.nv.constant4,"a",@progbits
	.align	8
	.align		8
.nv.constant4:
        /*0000*/ 	.dword	__cudart_i2opi_f


//--------------------- .text._Z9trapeciosfffPf   --------------------------
	.section	.text._Z9trapeciosfffPf,"ax",@progbits
	.align	128
        .global         _Z9trapeciosfffPf
        .type           _Z9trapeciosfffPf,@function
        .size           _Z9trapeciosfffPf,(.L_x_34 - _Z9trapeciosfffPf)
        .other          _Z9trapeciosfffPf,@"STO_CUDA_ENTRY STV_DEFAULT"
_Z9trapeciosfffPf:
.text._Z9trapeciosfffPf:
[----:B------:R-:W0:Y:S01]  /*0000*/  LDC R1, c[0x0][0x37c] ;  /* 0x0000df00ff017b82 */ /* 0x000e220000000800 */
[----:B------:R-:W1:Y:S01]  /*0010*/  S2R R7, SR_TID.X ;  /* 0x0000000000077919 */ /* 0x000e620000002100 */
[----:B------:R-:W2:Y:S01]  /*0020*/  LDCU UR4, c[0x0][0x360] ;  /* 0x00006c00ff0477ac */ /* 0x000ea20008000800 */
[----:B------:R-:W-:Y:S01]  /*0030*/  BSSY.RECONVERGENT B1, `(.L_x_0) ;  /* 0x00000cb000017945 */ /* 0x000fe20003800200 */
[----:B0-----:R-:W-:Y:S01]  /*0040*/  VIADD R1, R1, 0xffffffe0 ;  /* 0xffffffe001017836 */ /* 0x001fe20000000000 */
[----:B------:R-:W1:Y:S01]  /*0050*/  S2R R6, SR_CTAID.X ;  /* 0x0000000000067919 */ /* 0x000e620000002500 */
[----:B------:R-:W0:Y:S01]  /*0060*/  LDCU.64 UR6, c[0x0][0x358] ;  /* 0x00006b00ff0677ac */ /* 0x000e220008000a00 */
[----:B------:R-:W-:Y:S02]  /*0070*/  IMAD.MOV.U32 R5, RZ, RZ, RZ ;  /* 0x000000ffff057224 */ /* 0x000fe400078e00ff */
[----:B--2---:R-:W-:Y:S02]  /*0080*/  IMAD.U32 R4, RZ, RZ, UR4 ;  /* 0x00000004ff047e24 */ /* 0x004fe4000f8e00ff */
[----:B-1----:R-:W-:-:S05]  /*0090*/  IMAD R3, R6, UR4, R7 ;  /* 0x0000000406037c24 */ /* 0x002fca000f8e0207 */
[----:B------:R-:W-:-:S13]  /*00a0*/  ISETP.GT.AND P0, PT, R3, 0x1963, PT ;  /* 0x000019630300780c */ /* 0x000fda0003f04270 */
[----:B0-----:R-:W-:Y:S05]  /*00b0*/  @P0 BRA `(.L_x_1) ;  /* 0x0000000c00080947 */ /* 0x001fea0003800000 */
[----:B------:R-:W0:Y:S01]  /*00c0*/  LDCU UR4, c[0x0][0x370] ;  /* 0x00006e00ff0477ac */ /* 0x000e220008000800 */
[----:B------:R-:W-:Y:S02]  /*00d0*/  IMAD.MOV.U32 R5, RZ, RZ, RZ ;  /* 0x000000ffff057224 */ /* 0x000fe400078e00ff */
[----:B0-----:R-:W-:-:S07]  /*00e0*/  IMAD R2, R4, UR4, RZ ;  /* 0x0000000404027c24 */ /* 0x001fce000f8e02ff */
.L_x_18:
[----:B------:R-:W-:Y:S01]  /*00f0*/  ISETP.NE.AND P0, PT, R3, RZ, PT ;  /* 0x000000ff0300720c */ /* 0x000fe20003f05270 */
[----:B------:R-:W-:-:S12]  /*0100*/  BSSY.RECONVERGENT B0, `(.L_x_2) ;  /* 0x00000ba000007945 */ /* 0x000fd80003800200 */
[----:B------:R-:W-:Y:S05]  /*0110*/  @!P0 BRA `(.L_x_3) ;  /* 0x0000000800e08947 */ /* 0x000fea0003800000 */
[----:B------:R-:W0:Y:S01]  /*0120*/  LDC R9, c[0x0][0x380] ;  /* 0x0000e000ff097b82 */ /* 0x000e220000000800 */
[----:B------:R-:W0:Y:S01]  /*0130*/  LDCU UR4, c[0x0][0x388] ;  /* 0x00007100ff0477ac */ /* 0x000e220008000800 */
[----:B------:R-:W-:Y:S01]  /*0140*/  I2FP.F32.S32 R0, R3 ;  /* 0x0000000300007245 */ /* 0x000fe20000201400 */
[----:B------:R-:W-:Y:S04]  /*0150*/  BSSY.RECONVERGENT B2, `(.L_x_4) ;  /* 0x000000e000027945 */ /* 0x000fe80003800200 */
[----:B0-----:R-:W-:-:S04]  /*0160*/  FFMA R0, R0, UR4, R9 ;  /* 0x0000000400007c23 */ /* 0x001fc80008000009 */
[----:B------:R-:W-:-:S05]  /*0170*/  VIADD R8, R0, 0x1800000 ;  /* 0x0180000000087836 */ /* 0x000fca0000000000 */
[----:B------:R-:W-:-:S04]  /*0180*/  LOP3.LUT R8, R8, 0x7f800000, RZ, 0xc0, !PT ;  /* 0x7f80000008087812 */ /* 0x000fc800078ec0ff */
[----:B------:R-:W-:-:S13]  /*0190*/  ISETP.GT.U32.AND P0, PT, R8, 0x1ffffff, PT ;  /* 0x01ffffff0800780c */ /* 0x000fda0003f04070 */
[----:B------:R-:W-:Y:S05]  /*01a0*/  @P0 BRA `(.L_x_5) ;  /* 0x0000000000100947 */ /* 0x000fea0003800000 */
[----:B------:R-:W-:-:S07]  /*01b0*/  MOV R10, 0x1d0 ;  /* 0x000001d0000a7802 */ /* 0x000fce0000000f00 */
[----:B------:R-:W-:Y:S05]  /*01c0*/  CALL.REL.NOINC `($__internal_1_$__cuda_sm20_rcp_rn_f32_slowpath) ;  /* 0x0000001000a47944 */ /* 0x000fea0003c00000 */
[----:B------:R-:W-:Y:S01]  /*01d0*/  IMAD.MOV.U32 R13, RZ, RZ, R9 ;  /* 0x000000ffff0d7224 */ /* 0x000fe200078e0009 */
[----:B------:R-:W-:Y:S06]  /*01e0*/  BRA `(.L_x_6) ;  /* 0x0000000000107947 */ /* 0x000fec0003800000 */
.L_x_5:
[----:B------:R-:W0:Y:S02]  /*01f0*/  MUFU.RCP R13, R0 ;  /* 0x00000000000d7308 */ /* 0x000e240000001000 */
[----:B0-----:R-:W-:-:S04]  /*0200*/  FFMA R8, R0, R13, -1 ;  /* 0xbf80000000087423 */ /* 0x001fc8000000000d */
[----:B------:R-:W-:-:S04]  /*0210*/  FADD.FTZ R8, -R8, -RZ ;  /* 0x800000ff08087221 */ /* 0x000fc80000010100 */
[----:B------:R-:W-:-:S07]  /*0220*/  FFMA R13, R13, R8, R13 ;  /* 0x000000080d0d7223 */ /* 0x000fce000000000d */
.L_x_6:
[----:B------:R-:W-:Y:S05]  /*0230*/  BSYNC.RECONVERGENT B2 ;  /* 0x0000000000027941 */ /* 0x000fea0003800200 */
.L_x_4:
[C---:B------:R-:W-:Y:S01]  /*0240*/  FMUL R8, R13.reuse, 0.63661974668502807617 ;  /* 0x3f22f9830d087820 */ /* 0x040fe20000400000 */
[----:B------:R-:W-:Y:S01]  /*0250*/  FSETP.GE.AND P0, PT, |R13|, 105615, PT ;  /* 0x47ce47800d00780b */ /* 0x000fe20003f06200 */
[----:B------:R-:W-:Y:S02]  /*0260*/  BSSY.RECONVERGENT B2, `(.L_x_7) ;  /* 0x000003e000027945 */ /* 0x000fe40003800200 */
[----:B------:R-:W0:Y:S02]  /*0270*/  F2I.NTZ R11, R8 ;  /* 0x00000008000b7305 */ /* 0x000e240000203100 */
[----:B0-----:R-:W-:-:S05]  /*0280*/  I2FP.F32.S32 R10, R11 ;  /* 0x0000000b000a7245 */ /* 0x001fca0000201400 */
[----:B------:R-:W-:-:S04]  /*0290*/  FFMA R9, R10, -1.5707962512969970703, R13 ;  /* 0xbfc90fda0a097823 */ /* 0x000fc8000000000d */
[----:B------:R-:W-:-:S04]  /*02a0*/  FFMA R9, R10, -7.5497894158615963534e-08, R9 ;  /* 0xb3a221680a097823 */ /* 0x000fc80000000009 */
[----:B------:R-:W-:Y:S01]  /*02b0*/  FFMA R10, R10, -5.3903029534742383927e-15, R9 ;  /* 0xa7c234c50a0a7823 */ /* 0x000fe20000000009 */
[----:B------:R-:W-:Y:S06]  /*02c0*/  @!P0 BRA `(.L_x_8) ;  /* 0x0000000000dc8947 */ /* 0x000fec0003800000 */
[----:B------:R-:W-:-:S13]  /*02d0*/  FSETP.NEU.AND P0, PT, |R13|, +INF , PT ;  /* 0x7f8000000d00780b */ /* 0x000fda0003f0d200 */
[----:B------:R-:W-:Y:S01]  /*02e0*/  @!P0 FMUL R10, RZ, R13 ;  /* 0x0000000dff0a8220 */ /* 0x000fe20000400000 */
[----:B------:R-:W-:Y:S01]  /*02f0*/  @!P0 IMAD.MOV.U32 R11, RZ, RZ, RZ ;  /* 0x000000ffff0b8224 */ /* 0x000fe200078e00ff */
[----:B------:R-:W-:Y:S06]  /*0300*/  @!P0 BRA `(.L_x_8) ;  /* 0x0000000000cc8947 */ /* 0x000fec0003800000 */
[----:B------:R-:W-:Y:S01]  /*0310*/  IMAD.SHL.U32 R9, R13, 0x100, RZ ;  /* 0x000001000d097824 */ /* 0x000fe200078e00ff */
[----:B------:R-:W0:Y:S01]  /*0320*/  LDCU.64 UR8, c[0x4][URZ] ;  /* 0x01000000ff0877ac */ /* 0x000e220008000a00 */
[----:B------:R-:W-:Y:S02]  /*0330*/  IMAD.MOV.U32 R12, RZ, RZ, RZ ;  /* 0x000000ffff0c7224 */ /* 0x000fe400078e00ff */
[----:B------:R-:W-:Y:S01]  /*0340*/  IMAD.MOV.U32 R8, RZ, RZ, R1 ;  /* 0x000000ffff087224 */ /* 0x000fe200078e0001 */
[----:B------:R-:W-:Y:S01]  /*0350*/  LOP3.LUT R17, R9, 0x80000000, RZ, 0xfc, !PT ;  /* 0x8000000009117812 */ /* 0x000fe200078efcff */
[----:B------:R-:W-:Y:S01]  /*0360*/  UMOV UR5, URZ ;  /* 0x000000ff00057c82 */ /* 0x000fe20008000000 */
[----:B------:R-:W-:-:S05]  /*0370*/  UMOV UR4, URZ ;  /* 0x000000ff00047c82 */ /* 0x000fca0008000000 */
.L_x_9:
[----:B0-----:R-:W-:Y:S02]  /*0380*/  IMAD.U32 R14, RZ, RZ, UR8 ;  /* 0x00000008ff0e7e24 */ /* 0x001fe4000f8e00ff */
[----:B------:R-:W-:-:S05]  /*0390*/  IMAD.U32 R15, RZ, RZ, UR9 ;  /* 0x00000009ff0f7e24 */ /* 0x000fca000f8e00ff */
[----:B------:R-:W2:Y:S01]  /*03a0*/  LDG.E.CONSTANT R10, desc[UR6][R14.64] ;  /* 0x000000060e0a7981 */ /* 0x000ea2000c1e9900 */
[----:B------:R-:W-:Y:S02]  /*03b0*/  UIADD3 UR8, UP0, UPT, UR8, 0x4, URZ ;  /* 0x0000000408087890 */ /* 0x000fe4000ff1e0ff */
[----:B------:R-:W-:Y:S02]  /*03c0*/  UIADD3 UR4, UPT, UPT, UR4, 0x1, URZ ;  /* 0x0000000104047890 */ /* 0x000fe4000fffe0ff */
[----:B------:R-:W-:Y:S02]  /*03d0*/  UIADD3.X UR9, UPT, UPT, URZ, UR9, URZ, UP0, !UPT ;  /* 0x00000009ff097290 */ /* 0x000fe400087fe4ff */
[----:B------:R-:W-:Y:S01]  /*03e0*/  UISETP.NE.AND UP0, UPT, UR4, 0x6, UPT ;  /* 0x000000060400788c */ /* 0x000fe2000bf05270 */
[----:B--2---:R-:W-:-:S03]  /*03f0*/  IMAD.WIDE.U32 R10, R10, R17, RZ ;  /* 0x000000110a0a7225 */ /* 0x004fc600078e00ff */
[----:B------:R-:W-:-:S04]  /*0400*/  IADD3 R9, P0, PT, R10, R12, RZ ;  /* 0x0000000c0a097210 */ /* 0x000fc80007f1e0ff */
[----:B------:R-:W-:Y:S01]  /*0410*/  IADD3.X R12, PT, PT, R11, UR5, RZ, P0, !PT ;  /* 0x000000050b0c7c10 */ /* 0x000fe200087fe4ff */
[----:B------:R0:W-:Y:S02]  /*0420*/  STL [R8], R9 ;  /* 0x0000000908007387 */ /* 0x0001e40000100800 */
[----:B0-----:R-:W-:Y:S01]  /*0430*/  VIADD R8, R8, 0x4 ;  /* 0x0000000408087836 */ /* 0x001fe20000000000 */
[----:B------:R-:W-:Y:S06]  /*0440*/  BRA.U UP0, `(.L_x_9) ;  /* 0xfffffffd00cc7547 */ /* 0x000fec000b83ffff */
[----:B------:R-:W-:Y:S01]  /*0450*/  SHF.R.U32.HI R11, RZ, 0x17, R13 ;  /* 0x00000017ff0b7819 */ /* 0x000fe2000001160d */
[----:B------:R0:W-:Y:S03]  /*0460*/  STL [R1+0x18], R12 ;  /* 0x0000180c01007387 */ /* 0x0001e60000100800 */
[C---:B------:R-:W-:Y:S02]  /*0470*/  LOP3.LUT R8, R11.reuse, 0xe0, RZ, 0xc0, !PT ;  /* 0x000000e00b087812 */ /* 0x040fe400078ec0ff */
[----:B------:R-:W-:-:S03]  /*0480*/  LOP3.LUT P0, RZ, R11, 0x1f, RZ, 0xc0, !PT ;  /* 0x0000001f0bff7812 */ /* 0x000fc6000780c0ff */
[----:B------:R-:W-:-:S05]  /*0490*/  VIADD R8, R8, 0xffffff80 ;  /* 0xffffff8008087836 */ /* 0x000fca0000000000 */
[----:B------:R-:W-:-:S05]  /*04a0*/  SHF.R.U32.HI R8, RZ, 0x5, R8 ;  /* 0x00000005ff087819 */ /* 0x000fca0000011608 */
[----:B------:R-:W-:-:S05]  /*04b0*/  IMAD R16, R8, -0x4, R1 ;  /* 0xfffffffc08107824 */ /* 0x000fca00078e0201 */
[----:B------:R-:W2:Y:S04]  /*04c0*/  LDL R8, [R16+0x18] ;  /* 0x0000180010087983 */ /* 0x000ea80000100800 */
[----:B------:R-:W2:Y:S04]  /*04d0*/  LDL R9, [R16+0x14] ;  /* 0x0000140010097983 */ /* 0x000ea80000100800 */
[----:B------:R-:W3:Y:S01]  /*04e0*/  @P0 LDL R10, [R16+0x10] ;  /* 0x00001000100a0983 */ /* 0x000ee20000100800 */
[----:B------:R-:W-:Y:S01]  /*04f0*/  LOP3.LUT R11, R11, 0x1f, RZ, 0xc0, !PT ;  /* 0x0000001f0b0b7812 */ /* 0x000fe200078ec0ff */
[----:B------:R-:W-:Y:S01]  /*0500*/  UMOV UR4, 0x54442d19 ;  /* 0x54442d1900047882 */ /* 0x000fe20000000000 */
[----:B------:R-:W-:-:S02]  /*0510*/  UMOV UR5, 0x3bf921fb ;  /* 0x3bf921fb00057882 */ /* 0x000fc40000000000 */
[-C--:B--2---:R-:W-:Y:S02]  /*0520*/  @P0 SHF.L.W.U32.HI R8, R9, R11.reuse, R8 ;  /* 0x0000000b09080219 */ /* 0x084fe40000010e08 */
[----:B---3--:R-:W-:Y:S02]  /*0530*/  @P0 SHF.L.W.U32.HI R9, R10, R11, R9 ;  /* 0x0000000b0a090219 */ /* 0x008fe40000010e09 */
[----:B------:R-:W-:Y:S02]  /*0540*/  ISETP.GE.AND P0, PT, R13, RZ, PT ;  /* 0x000000ff0d00720c */ /* 0x000fe40003f06270 */
[C---:B------:R-:W-:Y:S01]  /*0550*/  SHF.L.W.U32.HI R10, R9.reuse, 0x2, R8 ;  /* 0x00000002090a7819 */ /* 0x040fe20000010e08 */
[----:B------:R-:W-:-:S03]  /*0560*/  IMAD.SHL.U32 R9, R9, 0x4, RZ ;  /* 0x0000000409097824 */ /* 0x000fc600078e00ff */
[----:B------:R-:W-:Y:S02]  /*0570*/  SHF.R.S32.HI R11, RZ, 0x1f, R10 ;  /* 0x0000001fff0b7819 */ /* 0x000fe4000001140a */
[----:B------:R-:W-:Y:S02]  /*0580*/  LOP3.LUT R13, R10, R13, RZ, 0x3c, !PT ;  /* 0x0000000d0a0d7212 */ /* 0x000fe400078e3cff */
[C---:B------:R-:W-:Y:S02]  /*0590*/  LOP3.LUT R14, R11.reuse, R9, RZ, 0x3c, !PT ;  /* 0x000000090b0e7212 */ /* 0x040fe400078e3cff */
[----:B------:R-:W-:Y:S02]  /*05a0*/  LOP3.LUT R15, R11, R10, RZ, 0x3c, !PT ;  /* 0x0000000a0b0f7212 */ /* 0x000fe400078e3cff */
[----:B------:R-:W-:Y:S02]  /*05b0*/  SHF.R.U32.HI R11, RZ, 0x1e, R8 ;  /* 0x0000001eff0b7819 */ /* 0x000fe40000011608 */
[----:B------:R-:W-:-:S02]  /*05c0*/  ISETP.GE.AND P1, PT, R13, RZ, PT ;  /* 0x000000ff0d00720c */ /* 0x000fc40003f26270 */
[----:B------:R-:W1:Y:S01]  /*05d0*/  I2F.F64.S64 R14, R14 ;  /* 0x0000000e000e7312 */ /* 0x000e620000301c00 */
[----:B------:R-:W-:-:S05]  /*05e0*/  LEA.HI R11, R10, R11, RZ, 0x1 ;  /* 0x0000000b0a0b7211 */ /* 0x000fca00078f08ff */
[----:B------:R-:W-:-:S04]  /*05f0*/  IMAD.MOV R8, RZ, RZ, -R11 ;  /* 0x000000ffff087224 */ /* 0x000fc800078e0a0b */
[----:B------:R-:W-:Y:S01]  /*0600*/  @!P0 IMAD.MOV.U32 R11, RZ, RZ, R8 ;  /* 0x000000ffff0b8224 */ /* 0x000fe200078e0008 */
[----:B-1----:R-:W-:-:S10]  /*0610*/  DMUL R16, R14, UR4 ;  /* 0x000000040e107c28 */ /* 0x002fd40008000000 */
[----:B------:R-:W1:Y:S02]  /*0620*/  F2F.F32.F64 R16, R16 ;  /* 0x0000001000107310 */ /* 0x000e640000301000 */
[----:B01----:R-:W-:-:S07]  /*0630*/  FSEL R10, -R16, R16, !P1 ;  /* 0x00000010100a7208 */ /* 0x003fce0004800100 */
.L_x_8:
[----:B------:R-:W-:Y:S05]  /*0640*/  BSYNC.RECONVERGENT B2 ;  /* 0x0000000000027941 */ /* 0x000fea0003800200 */
.L_x_7:
[----:B------:R-:W-:Y:S01]  /*0650*/  LOP3.LUT R14, R11, 0x1, RZ, 0xc0, !PT ;  /* 0x000000010b0e7812 */ /* 0x000fe200078ec0ff */
[----:B------:R-:W-:Y:S02]  /*0660*/  IMAD.MOV.U32 R12, RZ, RZ, 0x37cbac00 ;  /* 0x37cbac00ff0c7424 */ /* 0x000fe400078e00ff */
[----:B------:R-:W-:Y:S01]  /*0670*/  FMUL R13, R10, R10 ;  /* 0x0000000a0a0d7220 */ /* 0x000fe20000400000 */
[----:B------:R-:W0:Y:S01]  /*0680*/  F2F.F64.F32 R8, R0 ;  /* 0x0000000000087310 */ /* 0x000e220000201800 */
[----:B------:R-:W-:Y:S01]  /*0690*/  ISETP.NE.U32.AND P0, PT, R14, 0x1, PT ;  /* 0x000000010e00780c */ /* 0x000fe20003f05070 */
[----:B------:R-:W-:Y:S02]  /*06a0*/  IMAD.MOV.U32 R14, RZ, RZ, 0x3c0885e4 ;  /* 0x3c0885e4ff0e7424 */ /* 0x000fe400078e00ff */
[----:B------:R-:W-:Y:S01]  /*06b0*/  FFMA R12, R13, R12, -0.0013887860113754868507 ;  /* 0xbab607ed0d0c7423 */ /* 0x000fe2000000000c */
[----:B------:R-:W-:Y:S01]  /*06c0*/  IMAD.MOV.U32 R15, RZ, RZ, 0x3e2aaaa8 ;  /* 0x3e2aaaa8ff0f7424 */ /* 0x000fe200078e00ff */
[----:B------:R-:W-:Y:S01]  /*06d0*/  FSEL R10, R10, 1, !P0 ;  /* 0x3f8000000a0a7808 */ /* 0x000fe20004000000 */
[----:B------:R-:W-:Y:S01]  /*06e0*/  VIADD R11, R11, 0x1 ;  /* 0x000000010b0b7836 */ /* 0x000fe20000000000 */
[----:B------:R-:W-:Y:S01]  /*06f0*/  FSEL R14, R14, 0.041666727513074874878, !P0 ;  /* 0x3d2aaabb0e0e7808 */ /* 0x000fe20004000000 */
[----:B------:R-:W-:Y:S01]  /*0700*/  BSSY.RECONVERGENT B2, `(.L_x_10) ;  /* 0x000000f000027945 */ /* 0x000fe20003800200 */
[----:B------:R-:W-:Y:S01]  /*0710*/  FSEL R12, R12, -0.00019574658654164522886, P0 ;  /* 0xb94d41530c0c7808 */ /* 0x000fe20000000000 */
[----:B------:R-:W-:Y:S01]  /*0720*/  IMAD.MOV.U32 R34, RZ, RZ, RZ ;  /* 0x000000ffff227224 */ /* 0x000fe200078e00ff */
[----:B------:R-:W-:Y:S01]  /*0730*/  LOP3.LUT P1, RZ, R11, 0x2, RZ, 0xc0, !PT ;  /* 0x000000020bff7812 */ /* 0x000fe2000782c0ff */
[----:B------:R-:W-:-:S02]  /*0740*/  IMAD.MOV.U32 R35, RZ, RZ, 0x40000000 ;  /* 0x40000000ff237424 */ /* 0x000fc400078e00ff */
[----:B------:R-:W-:Y:S01]  /*0750*/  FFMA R12, R13, R12, R14 ;  /* 0x0000000c0d0c7223 */ /* 0x000fe2000000000e */
[----:B------:R-:W-:Y:S01]  /*0760*/  FSEL R14, -R15, -0.4999999701976776123, !P0 ;  /* 0xbeffffff0f0e7808 */ /* 0x000fe20004000100 */
[----:B0-----:R-:W-:-:S04]  /*0770*/  DADD R32, -RZ, |R8| ;  /* 0x00000000ff207229 */ /* 0x001fc80000000508 */
[C---:B------:R-:W-:Y:S01]  /*0780*/  FFMA R12, R13.reuse, R12, R14 ;  /* 0x0000000c0d0c7223 */ /* 0x040fe2000000000e */
[----:B------:R-:W-:-:S04]  /*0790*/  FFMA R13, R13, R10, RZ ;  /* 0x0000000a0d0d7223 */ /* 0x000fc800000000ff */
[----:B------:R-:W-:Y:S01]  /*07a0*/  FFMA R10, R13, R12, R10 ;  /* 0x0000000c0d0a7223 */ /* 0x000fe2000000000a */
[----:B------:R-:W-:Y:S01]  /*07b0*/  IMAD.MOV.U32 R18, RZ, RZ, R32 ;  /* 0x000000ffff127224 */ /* 0x000fe200078e0020 */
[----:B------:R-:W-:Y:S02]  /*07c0*/  MOV R32, 0x7f0 ;  /* 0x000007f000207802 */ /* 0x000fe40000000f00 */
[----:B------:R-:W-:-:S07]  /*07d0*/  @P1 FADD R10, RZ, -R10 ;  /* 0x8000000aff0a1221 */ /* 0x000fce0000000000 */
[----:B------:R-:W-:Y:S05]  /*07e0*/  CALL.REL.NOINC `($_Z9trapeciosfffPf$__internal_accurate_pow) ;  /* 0x0000000c00ec7944 */ /* 0x000fea0003c00000 */
[----:B------:R-:W-:Y:S05]  /*07f0*/  BSYNC.RECONVERGENT B2 ;  /* 0x0000000000027941 */ /* 0x000fea0003800200 */
.L_x_10:
[----:B------:R-:W-:Y:S01]  /*0800*/  DADD R12, R8, 2 ;  /* 0x40000000080c7429 */ /* 0x000fe20000000000 */
[----:B------:R-:W0:Y:S01]  /*0810*/  F2F.F64.F32 R10, R10 ;  /* 0x0000000a000a7310 */ /* 0x000e220000201800 */
[C---:B------:R-:W-:Y:S01]  /*0820*/  FSETP.NEU.AND P0, PT, R0.reuse, RZ, PT ;  /* 0x000000ff0000720b */ /* 0x040fe20003f0d000 */
[----:B------:R-:W-:Y:S01]  /*0830*/  BSSY.RECONVERGENT B2, `(.L_x_11) ;  /* 0x000000e000027945 */ /* 0x000fe20003800200 */
[----:B------:R-:W-:Y:S01]  /*0840*/  DADD R32, -RZ, |R8| ;  /* 0x00000000ff207229 */ /* 0x000fe20000000508 */
[----:B------:R-:W-:Y:S02]  /*0850*/  FSETP.NEU.AND P1, PT, R0, 1, PT ;  /* 0x3f8000000000780b */ /* 0x000fe40003f2d000 */
[----:B------:R-:W-:Y:S02]  /*0860*/  FSEL R14, R14, RZ, P0 ;  /* 0x000000ff0e0e7208 */ /* 0x000fe40000000000 */
[----:B------:R-:W-:Y:S02]  /*0870*/  FSEL R15, R15, RZ, P0 ;  /* 0x000000ff0f0f7208 */ /* 0x000fe40000000000 */
[----:B------:R-:W-:-:S04]  /*0880*/  LOP3.LUT R12, R13, 0x7ff00000, RZ, 0xc0, !PT ;  /* 0x7ff000000d0c7812 */ /* 0x000fc800078ec0ff */
[----:B------:R-:W-:-:S13]  /*0890*/  ISETP.NE.AND P2, PT, R12, 0x7ff00000, PT ;  /* 0x7ff000000c00780c */ /* 0x000fda0003f45270 */
[----:B0-----:R-:W-:Y:S05]  /*08a0*/  @P2 BRA `(.L_x_12) ;  /* 0x0000000000182947 */ /* 0x001fea0003800000 */
[----:B------:R-:W-:-:S13]  /*08b0*/  FSETP.NAN.AND P2, PT, R0, R0, PT ;  /* 0x000000000000720b */ /* 0x000fda0003f48000 */
[----:B------:R-:W-:Y:S01]  /*08c0*/  @P2 DADD R14, R8, 2 ;  /* 0x40000000080e2429 */ /* 0x000fe20000000000 */
[----:B------:R-:W-:Y:S10]  /*08d0*/  @P2 BRA `(.L_x_12) ;  /* 0x00000000000c2947 */ /* 0x000ff40003800000 */
[----:B------:R-:W-:-:S14]  /*08e0*/  DSETP.NEU.AND P2, PT, |R8|, +INF , PT ;  /* 0x7ff000000800742a */ /* 0x000fdc0003f4d200 */
[----:B------:R-:W-:Y:S02]  /*08f0*/  @!P2 IMAD.MOV.U32 R14, RZ, RZ, 0x0 ;  /* 0x00000000ff0ea424 */ /* 0x000fe400078e00ff */
[----:B------:R-:W-:-:S07]  /*0900*/  @!P2 IMAD.MOV.U32 R15, RZ, RZ, 0x7ff00000 ;  /* 0x7ff00000ff0fa424 */ /* 0x000fce00078e00ff */
.L_x_12:
[----:B------:R-:W-:Y:S05]  /*0910*/  BSYNC.RECONVERGENT B2 ;  /* 0x0000000000027941 */ /* 0x000fea0003800200 */
.L_x_11:
[----:B------:R-:W-:Y:S01]  /*0920*/  FSEL R12, R14, RZ, P1 ;  /* 0x000000ff0e0c7208 */ /* 0x000fe20000800000 */
[----:B------:R-:W-:Y:S01]  /*0930*/  BSSY.RECONVERGENT B2, `(.L_x_13) ;  /* 0x0000008000027945 */ /* 0x000fe20003800200 */
[----:B------:R-:W-:Y:S01]  /*0940*/  FSEL R13, R15, 1.875, P1 ;  /* 0x3ff000000f0d7808 */ /* 0x000fe20000800000 */
[----:B------:R-:W-:Y:S01]  /*0950*/  IMAD.MOV.U32 R18, RZ, RZ, R32 ;  /* 0x000000ffff127224 */ /* 0x000fe200078e0020 */
[----:B------:R-:W-:Y:S01]  /*0960*/  ISETP.GE.AND P2, PT, R9, RZ, PT ;  /* 0x000000ff0900720c */ /* 0x000fe20003f46270 */
[----:B------:R-:W-:Y:S01]  /*0970*/  IMAD.MOV.U32 R35, RZ, RZ, 0x40080000 ;  /* 0x40080000ff237424 */ /* 0x000fe200078e00ff */
[----:B------:R-:W-:Y:S02]  /*0980*/  MOV R32, 0x9b0 ;  /* 0x000009b000207802 */ /* 0x000fe40000000f00 */
[----:B------:R-:W-:-:S11]  /*0990*/  DMUL R10, R10, R12 ;  /* 0x0000000c0a0a7228 */ /* 0x000fd60000000000 */
[----:B------:R-:W-:Y:S05]  /*09a0*/  CALL.REL.NOINC `($_Z9trapeciosfffPf$__internal_accurate_pow) ;  /* 0x0000000c007c7944 */ /* 0x000fea0003c00000 */
[----:B------:R-:W-:Y:S05]  /*09b0*/  BSYNC.RECONVERGENT B2 ;  /* 0x0000000000027941 */ /* 0x000fea0003800200 */
.L_x_13:
[----:B------:R-:W-:Y:S01]  /*09c0*/  FADD R12, R0, 3 ;  /* 0x40400000000c7421 */ /* 0x000fe20000000000 */
[----:B------:R-:W-:Y:S01]  /*09d0*/  DADD R22, R8, 3 ;  /* 0x4008000008167429 */ /* 0x000fe20000000000 */
[----:B------:R-:W-:Y:S01]  /*09e0*/  IMAD.MOV.U32 R16, RZ, RZ, 0x1 ;  /* 0x00000001ff107424 */ /* 0x000fe200078e00ff */
[----:B------:R-:W-:Y:S01]  /*09f0*/  DADD R18, -RZ, -R14 ;  /* 0x00000000ff127229 */ /* 0x000fe2000000090e */
[----:B------:R-:W-:Y:S02]  /*0a00*/  BSSY.RECONVERGENT B2, `(.L_x_14) ;  /* 0x0000014000027945 */ /* 0x000fe40003800200 */
[----:B------:R-:W0:Y:S05]  /*0a10*/  F2F.F64.F32 R12, R12 ;  /* 0x0000000c000c7310 */ /* 0x000e2a0000201800 */
[----:B------:R-:W-:-:S02]  /*0a20*/  LOP3.LUT R22, R23, 0x7ff00000, RZ, 0xc0, !PT ;  /* 0x7ff0000017167812 */ /* 0x000fc400078ec0ff */
[----:B------:R-:W-:Y:S02]  /*0a30*/  FSEL R14, R18, R14, !P2 ;  /* 0x0000000e120e7208 */ /* 0x000fe40005000000 */
[----:B------:R-:W-:Y:S02]  /*0a40*/  ISETP.NE.AND P3, PT, R22, 0x7ff00000, PT ;  /* 0x7ff000001600780c */ /* 0x000fe40003f65270 */
[----:B------:R-:W-:Y:S02]  /*0a50*/  FSEL R15, R19, R15, !P2 ;  /* 0x0000000f130f7208 */ /* 0x000fe40005000000 */
[----:B------:R-:W-:Y:S01]  /*0a60*/  FSEL R14, R14, RZ, P0 ;  /* 0x000000ff0e0e7208 */ /* 0x000fe20000000000 */
[----:B0-----:R-:W0:Y:S01]  /*0a70*/  MUFU.RCP64H R17, R13 ;  /* 0x0000000d00117308 */ /* 0x001e220000001800 */
[----:B------:R-:W-:Y:S01]  /*0a80*/  FSEL R15, R9, R15, !P0 ;  /* 0x0000000f090f7208 */ /* 0x000fe20004000000 */
[----:B0-----:R-:W-:-:S08]  /*0a90*/  DFMA R20, -R12, R16, 1 ;  /* 0x3ff000000c14742b */ /* 0x001fd00000000110 */
[----:B------:R-:W-:-:S08]  /*0aa0*/  DFMA R20, R20, R20, R20 ;  /* 0x000000141414722b */ /* 0x000fd00000000014 */
[----:B------:R-:W-:Y:S01]  /*0ab0*/  DFMA R20, R16, R20, R16 ;  /* 0x000000141014722b */ /* 0x000fe20000000010 */
[----:B------:R-:W-:Y:S10]  /*0ac0*/  @P3 BRA `(.L_x_15) ;  /* 0x00000000001c3947 */ /* 0x000ff40003800000 */
[----:B------:R-:W-:-:S13]  /*0ad0*/  FSETP.NAN.AND P0, PT, R0, R0, PT ;  /* 0x000000000000720b */ /* 0x000fda0003f08000 */
[----:B------:R-:W-:Y:S01]  /*0ae0*/  @P0 DADD R14, R8, 3 ;  /* 0x40080000080e0429 */ /* 0x000fe20000000000 */
[----:B------:R-:W-:Y:S10]  /*0af0*/  @P0 BRA `(.L_x_15) ;  /* 0x0000000000100947 */ /* 0x000ff40003800000 */
[----:B------:R-:W-:-:S14]  /*0b00*/  DSETP.NEU.AND P0, PT, |R8|, +INF , PT ;  /* 0x7ff000000800742a */ /* 0x000fdc0003f0d200 */
[----:B------:R-:W-:Y:S02]  /*0b10*/  @!P0 IMAD.MOV.U32 R0, RZ, RZ, -0x100000 ;  /* 0xfff00000ff008424 */ /* 0x000fe400078e00ff */
[----:B------:R-:W-:-:S03]  /*0b20*/  @!P0 IMAD.MOV.U32 R14, RZ, RZ, RZ ;  /* 0x000000ffff0e8224 */ /* 0x000fc600078e00ff */
[----:B------:R-:W-:-:S07]  /*0b30*/  @!P0 SEL R15, R0, 0x7ff00000, !P2 ;  /* 0x7ff00000000f8807 */ /* 0x000fce0005000000 */
.L_x_15:
[----:B------:R-:W-:Y:S05]  /*0b40*/  BSYNC.RECONVERGENT B2 ;  /* 0x0000000000027941 */ /* 0x000fea0003800200 */
.L_x_14:
[----:B------:R-:W-:Y:S01]  /*0b50*/  DADD R14, R14, 9 ;  /* 0x402200000e0e7429 */ /* 0x000fe20000000000 */
[----:B------:R-:W-:Y:S01]  /*0b60*/  BSSY.RECONVERGENT B2, `(.L_x_16) ;  /* 0x0000011000027945 */ /* 0x000fe20003800200 */
[----:B------:R-:W-:-:S08]  /*0b70*/  DFMA R8, -R12, R20, 1 ;  /* 0x3ff000000c08742b */ /* 0x000fd00000000114 */
[----:B------:R-:W-:Y:S01]  /*0b80*/  FSEL R14, R14, RZ, P1 ;  /* 0x000000ff0e0e7208 */ /* 0x000fe20000800000 */
[----:B------:R-:W-:Y:S01]  /*0b90*/  DFMA R8, R20, R8, R20 ;  /* 0x000000081408722b */ /* 0x000fe20000000014 */
[----:B------:R-:W-:-:S06]  /*0ba0*/  FSEL R15, R15, 2.5625, P1 ;  /* 0x402400000f0f7808 */ /* 0x000fcc0000800000 */
[----:B------:R-:W-:-:S08]  /*0bb0*/  DMUL R16, R10, R14 ;  /* 0x0000000e0a107228 */ /* 0x000fd00000000000 */
[----:B------:R-:W-:Y:S02]  /*0bc0*/  DMUL R10, R16, R8 ;  /* 0x00000008100a7228 */ /* 0x000fe40000000000 */
[----:B------:R-:W-:-:S06]  /*0bd0*/  FSETP.GEU.AND P1, PT, |R17|, 6.5827683646048100446e-37, PT ;  /* 0x036000001100780b */ /* 0x000fcc0003f2e200 */
[----:B------:R-:W-:-:S08]  /*0be0*/  DFMA R14, -R12, R10, R16 ;  /* 0x0000000a0c0e722b */ /* 0x000fd00000000110 */
[----:B------:R-:W-:-:S10]  /*0bf0*/  DFMA R8, R8, R14, R10 ;  /* 0x0000000e0808722b */ /* 0x000fd4000000000a */
[----:B------:R-:W-:-:S05]  /*0c00*/  FFMA R0, RZ, R13, R9 ;  /* 0x0000000dff007223 */ /* 0x000fca0000000009 */
[----:B------:R-:W-:-:S13]  /*0c10*/  FSETP.GT.AND P0, PT, |R0|, 1.469367938527859385e-39, PT ;  /* 0x001000000000780b */ /* 0x000fda0003f04200 */
[----:B------:R-:W-:Y:S05]  /*0c20*/  @P0 BRA P1, `(.L_x_17) ;  /* 0x0000000000100947 */ /* 0x000fea0000800000 */
[----:B------:R-:W-:-:S07]  /*0c30*/  MOV R0, 0xc50 ;  /* 0x00000c5000007802 */ /* 0x000fce0000000f00 */
[----:B------:R-:W-:Y:S05]  /*0c40*/  CALL.REL.NOINC `($__internal_0_$__cuda_sm20_div_rn_f64_full) ;  /* 0x0000000000907944 */ /* 0x000fea0003c00000 */
[----:B------:R-:W-:Y:S02]  /*0c50*/  IMAD.MOV.U32 R8, RZ, RZ, R16 ;  /* 0x000000ffff087224 */ /* 0x000fe400078e0010 */
[----:B------:R-:W-:-:S07]  /*0c60*/  IMAD.MOV.U32 R9, RZ, RZ, R17 ;  /* 0x000000ffff097224 */ /* 0x000fce00078e0011 */
.L_x_17:
[----:B------:R-:W-:Y:S05]  /*0c70*/  BSYNC.RECONVERGENT B2 ;  /* 0x0000000000027941 */ /* 0x000fea0003800200 */
.L_x_16:
[----:B------:R-:W0:Y:S02]  /*0c80*/  F2F.F32.F64 R8, R8 ;  /* 0x0000000800087310 */ /* 0x000e240000301000 */
[----:B0-----:R-:W-:-:S07]  /*0c90*/  FADD R5, R5, R8 ;  /* 0x0000000805057221 */ /* 0x001fce0000000000 */
.L_x_3:
[----:B------:R-:W-:Y:S05]  /*0ca0*/  BSYNC.RECONVERGENT B0 ;  /* 0x0000000000007941 */ /* 0x000fea0003800200 */
.L_x_2:
[----:B------:R-:W-:-:S05]  /*0cb0*/  IMAD.IADD R3, R2, 0x1, R3 ;  /* 0x0000000102037824 */ /* 0x000fca00078e0203 */
[----:B------:R-:W-:-:S13]  /*0cc0*/  ISETP.GE.AND P0, PT, R3, 0x1964, PT ;  /* 0x000019640300780c */ /* 0x000fda0003f06270 */
[----:B------:R-:W-:Y:S05]  /*0cd0*/  @!P0 BRA `(.L_x_18) ;  /* 0xfffffff400048947 */ /* 0x000fea000383ffff */
.L_x_1:
[----:B------:R-:W-:Y:S05]  /*0ce0*/  BSYNC.RECONVERGENT B1 ;  /* 0x0000000000017941 */ /* 0x000fea0003800200 */
.L_x_0:
[----:B------:R-:W0:Y:S01]  /*0cf0*/  S2UR UR5, SR_CgaCtaId ;  /* 0x00000000000579c3 */ /* 0x000e220000008800 */
[----:B------:R-:W-:Y:S01]  /*0d00*/  UMOV UR4, 0x400 ;  /* 0x0000040000047882 */ /* 0x000fe20000000000 */
[----:B------:R-:W-:Y:S02]  /*0d10*/  ISETP.GE.U32.AND P0, PT, R4, 0x2, PT ;  /* 0x000000020400780c */ /* 0x000fe40003f06070 */
[----:B------:R-:W-:Y:S01]  /*0d20*/  ISETP.NE.AND P1, PT, R7, RZ, PT ;  /* 0x000000ff0700720c */ /* 0x000fe20003f25270 */
[----:B0-----:R-:W-:-:S06]  /*0d30*/  ULEA UR4, UR5, UR4, 0x18 ;  /* 0x0000000405047291 */ /* 0x001fcc000f8ec0ff */
[----:B------:R-:W-:-:S05]  /*0d40*/  LEA R0, R7, UR4, 0x2 ;  /* 0x0000000407007c11 */ /* 0x000fca000f8e10ff */
[----:B------:R0:W-:Y:S01]  /*0d50*/  STS [R0], R5 ;  /* 0x0000000500007388 */ /* 0x0001e20000000800 */
[----:B------:R-:W-:Y:S05]  /*0d60*/  @!P0 BRA `(.L_x_19) ;  /* 0x0000000000248947 */ /* 0x000fea0003800000 */
.L_x_20:
[----:B------:R-:W-:-:S04]  /*0d70*/  SHF.R.U32.HI R3, RZ, 0x1, R4 ;  /* 0x00000001ff037819 */ /* 0x000fc80000011604 */
[----:B------:R-:W-:-:S13]  /*0d80*/  ISETP.GE.U32.AND P0, PT, R7, R3, PT ;  /* 0x000000030700720c */ /* 0x000fda0003f06070 */
[----:B------:R-:W-:-:S06]  /*0d90*/  @!P0 IMAD R2, R3, 0x4, R0 ;  /* 0x0000000403028824 */ /* 0x000fcc00078e0200 */
[----:B------:R-:W0:Y:S02]  /*0da0*/  @!P0 LDS R2, [R2] ;  /* 0x0000000002028984 */ /* 0x000e240000000800 */
[----:B0-----:R-:W-:-:S05]  /*0db0*/  @!P0 FADD R5, R5, R2 ;  /* 0x0000000205058221 */ /* 0x001fca0000000000 */
[----:B------:R1:W-:Y:S01]  /*0dc0*/  @!P0 STS [R0], R5 ;  /* 0x0000000500008388 */ /* 0x0003e20000000800 */
[----:B------:R-:W-:Y:S01]  /*0dd0*/  ISETP.GT.U32.AND P0, PT, R4, 0x3, PT ;  /* 0x000000030400780c */ /* 0x000fe20003f04070 */
[----:B------:R-:W-:-:S12]  /*0de0*/  IMAD.MOV.U32 R4, RZ, RZ, R3 ;  /* 0x000000ffff047224 */ /* 0x000fd800078e0003 */
[----:B-1----:R-:W-:Y:S05]  /*0df0*/  @P0 BRA `(.L_x_20) ;  /* 0xfffffffc00dc0947 */ /* 0x002fea000383ffff */
.L_x_19:
[----:B------:R-:W-:Y:S05]  /*0e00*/  @P1 EXIT ;  /* 0x000000000000194d */ /* 0x000fea0003800000 */
[----:B------:R-:W1:Y:S01]  /*0e10*/  S2UR UR5, SR_CgaCtaId ;  /* 0x00000000000579c3 */ /* 0x000e620000008800 */
[----:B------:R-:W-:-:S07]  /*0e20*/  UMOV UR4, 0x400 ;  /* 0x0000040000047882 */ /* 0x000fce0000000000 */
[----:B------:R-:W2:Y:S01]  /*0e30*/  LDC.64 R2, c[0x0][0x390] ;  /* 0x0000e400ff027b82 */ /* 0x000ea20000000a00 */
[----:B-1----:R-:W-:Y:S01]  /*0e40*/  ULEA UR4, UR5, UR4, 0x18 ;  /* 0x0000000405047291 */ /* 0x002fe2000f8ec0ff */
[----:B--2---:R-:W-:-:S08]  /*0e50*/  IMAD.WIDE.U32 R6, R6, 0x4, R2 ;  /* 0x0000000406067825 */ /* 0x004fd000078e0002 */
[----:B0-----:R-:W0:Y:S04]  /*0e60*/  LDS R5, [UR4] ;  /* 0x00000004ff057984 */ /* 0x001e280008000800 */
[----:B0-----:R-:W-:Y:S01]  /*0e70*/  STG.E desc[UR6][R6.64], R5 ;  /* 0x0000000506007986 */ /* 0x001fe2000c101906 */
[----:B------:R-:W-:Y:S05]  /*0e80*/  EXIT ;  /* 0x000000000000794d */ /* 0x000fea0003800000 */
        .weak           $__internal_0_$__cuda_sm20_div_rn_f64_full
        .type           $__internal_0_$__cuda_sm20_div_rn_f64_full,@function
        .size           $__internal_0_$__cuda_sm20_div_rn_f64_full,($__internal_1_$__cuda_sm20_rcp_rn_f32_slowpath - $__internal_0_$__cuda_sm20_div_rn_f64_full)
$__internal_0_$__cuda_sm20_div_rn_f64_full:
[C---:B------:R-:W-:Y:S01]  /*0e90*/  FSETP.GEU.AND P0, PT, |R13|.reuse, 1.469367938527859385e-39, PT ;  /* 0x001000000d00780b */ /* 0x040fe20003f0e200 */
[----:B------:R-:W-:Y:S01]  /*0ea0*/  IMAD.MOV.U32 R11, RZ, RZ, R17 ;  /* 0x000000ffff0b7224 */ /* 0x000fe200078e0011 */
[C---:B------:R-:W-:Y:S01]  /*0eb0*/  LOP3.LUT R8, R13.reuse, 0x800fffff, RZ, 0xc0, !PT ;  /* 0x800fffff0d087812 */ /* 0x040fe200078ec0ff */
[----:B------:R-:W-:Y:S01]  /*0ec0*/  IMAD.MOV.U32 R18, RZ, RZ, 0x1 ;  /* 0x00000001ff127424 */ /* 0x000fe200078e00ff */
[----:B------:R-:W-:Y:S01]  /*0ed0*/  LOP3.LUT R24, R13, 0x7ff00000, RZ, 0xc0, !PT ;  /* 0x7ff000000d187812 */ /* 0x000fe200078ec0ff */
[----:B------:R-:W-:Y:S01]  /*0ee0*/  IMAD.MOV.U32 R10, RZ, RZ, R16 ;  /* 0x000000ffff0a7224 */ /* 0x000fe200078e0010 */
[----:B------:R-:W-:Y:S01]  /*0ef0*/  LOP3.LUT R9, R8, 0x3ff00000, RZ, 0xfc, !PT ;  /* 0x3ff0000008097812 */ /* 0x000fe200078efcff */
[----:B------:R-:W-:Y:S01]  /*0f00*/  IMAD.MOV.U32 R8, RZ, RZ, R12 ;  /* 0x000000ffff087224 */ /* 0x000fe200078e000c */
[C---:B------:R-:W-:Y:S01]  /*0f10*/  FSETP.GEU.AND P2, PT, |R11|.reuse, 1.469367938527859385e-39, PT ;  /* 0x001000000b00780b */ /* 0x040fe20003f4e200 */
[----:B------:R-:W-:Y:S01]  /*0f20*/  BSSY.RECONVERGENT B3, `(.L_x_21) ;  /* 0x0000050000037945 */ /* 0x000fe20003800200 */
[----:B------:R-:W-:-:S03]  /*0f30*/  LOP3.LUT R16, R11, 0x7ff00000, RZ, 0xc0, !PT ;  /* 0x7ff000000b107812 */ /* 0x000fc600078ec0ff */
[----:B------:R-:W-:Y:S01]  /*0f40*/  @!P0 DMUL R8, R12, 8.98846567431157953865e+307 ;  /* 0x7fe000000c088828 */ /* 0x000fe20000000000 */
[----:B------:R-:W-:Y:S01]  /*0f50*/  ISETP.GE.U32.AND P1, PT, R16, R24, PT ;  /* 0x000000181000720c */ /* 0x000fe20003f26070 */
[----:B------:R-:W-:-:S04]  /*0f60*/  IMAD.MOV.U32 R25, RZ, RZ, R16 ;  /* 0x000000ffff197224 */ /* 0x000fc800078e0010 */
[----:B------:R-:W0:Y:S02]  /*0f70*/  MUFU.RCP64H R19, R9 ;  /* 0x0000000900137308 */ /* 0x000e240000001800 */
[----:B------:R-:W-:Y:S01]  /*0f80*/  @!P2 LOP3.LUT R17, R13, 0x7ff00000, RZ, 0xc0, !PT ;  /* 0x7ff000000d11a812 */ /* 0x000fe200078ec0ff */
[----:B------:R-:W-:Y:S01]  /*0f90*/  @!P2 IMAD.MOV.U32 R20, RZ, RZ, RZ ;  /* 0x000000ffff14a224 */ /* 0x000fe200078e00ff */
[----:B------:R-:W-:Y:S02]  /*0fa0*/  @!P0 LOP3.LUT R24, R9, 0x7ff00000, RZ, 0xc0, !PT ;  /* 0x7ff0000009188812 */ /* 0x000fe400078ec0ff */
[----:B------:R-:W-:Y:S01]  /*0fb0*/  @!P2 ISETP.GE.U32.AND P3, PT, R16, R17, PT ;  /* 0x000000111000a20c */ /* 0x000fe20003f66070 */
[----:B------:R-:W-:Y:S02]  /*0fc0*/  IMAD.MOV.U32 R17, RZ, RZ, 0x1ca00000 ;  /* 0x1ca00000ff117424 */ /* 0x000fe400078e00ff */
[----:B------:R-:W-:-:S03]  /*0fd0*/  VIADD R27, R24, 0xffffffff ;  /* 0xffffffff181b7836 */ /* 0x000fc60000000000 */
[----:B------:R-:W-:-:S04]  /*0fe0*/  @!P2 SEL R21, R17, 0x63400000, !P3 ;  /* 0x634000001115a807 */ /* 0x000fc80005800000 */
[----:B------:R-:W-:Y:S01]  /*0ff0*/  @!P2 LOP3.LUT R21, R21, 0x80000000, R11, 0xf8, !PT ;  /* 0x800000001515a812 */ /* 0x000fe200078ef80b */
[----:B0-----:R-:W-:-:S03]  /*1000*/  DFMA R14, R18, -R8, 1 ;  /* 0x3ff00000120e742b */ /* 0x001fc60000000808 */
[----:B------:R-:W-:-:S05]  /*1010*/  @!P2 LOP3.LUT R21, R21, 0x100000, RZ, 0xfc, !PT ;  /* 0x001000001515a812 */ /* 0x000fca00078efcff */
[----:B------:R-:W-:-:S08]  /*1020*/  DFMA R14, R14, R14, R14 ;  /* 0x0000000e0e0e722b */ /* 0x000fd0000000000e */
[----:B------:R-:W-:Y:S01]  /*1030*/  DFMA R18, R18, R14, R18 ;  /* 0x0000000e1212722b */ /* 0x000fe20000000012 */
[----:B------:R-:W-:Y:S01]  /*1040*/  SEL R15, R17, 0x63400000, !P1 ;  /* 0x63400000110f7807 */ /* 0x000fe20004800000 */
[----:B------:R-:W-:-:S03]  /*1050*/  IMAD.MOV.U32 R14, RZ, RZ, R10 ;  /* 0x000000ffff0e7224 */ /* 0x000fc600078e000a */
[----:B------:R-:W-:-:S03]  /*1060*/  LOP3.LUT R15, R15, 0x800fffff, R11, 0xf8, !PT ;  /* 0x800fffff0f0f7812 */ /* 0x000fc600078ef80b */
[----:B------:R-:W-:-:S03]  /*1070*/  DFMA R22, R18, -R8, 1 ;  /* 0x3ff000001216742b */ /* 0x000fc60000000808 */
[----:B------:R-:W-:-:S05]  /*1080*/  @!P2 DFMA R14, R14, 2, -R20 ;  /* 0x400000000e0ea82b */ /* 0x000fca0000000814 */
[----:B------:R-:W-:-:S05]  /*1090*/  DFMA R18, R18, R22, R18 ;  /* 0x000000161212722b */ /* 0x000fca0000000012 */
[----:B------:R-:W-:-:S03]  /*10a0*/  @!P2 LOP3.LUT R25, R15, 0x7ff00000, RZ, 0xc0, !PT ;  /* 0x7ff000000f19a812 */ /* 0x000fc600078ec0ff */
[----:B------:R-:W-:Y:S02]  /*10b0*/  DMUL R20, R18, R14 ;  /* 0x0000000e12147228 */ /* 0x000fe40000000000 */
[----:B------:R-:W-:-:S05]  /*10c0*/  VIADD R26, R25, 0xffffffff ;  /* 0xffffffff191a7836 */ /* 0x000fca0000000000 */
[----:B------:R-:W-:Y:S01]  /*10d0*/  ISETP.GT.U32.AND P0, PT, R26, 0x7feffffe, PT ;  /* 0x7feffffe1a00780c */ /* 0x000fe20003f04070 */
[----:B------:R-:W-:-:S03]  /*10e0*/  DFMA R22, R20, -R8, R14 ;  /* 0x800000081416722b */ /* 0x000fc6000000000e */
[----:B------:R-:W-:-:S05]  /*10f0*/  ISETP.GT.U32.OR P0, PT, R27, 0x7feffffe, P0 ;  /* 0x7feffffe1b00780c */ /* 0x000fca0000704470 */
[----:B------:R-:W-:-:S08]  /*1100*/  DFMA R18, R18, R22, R20 ;  /* 0x000000161212722b */ /* 0x000fd00000000014 */
[----:B------:R-:W-:Y:S05]  /*1110*/  @P0 BRA `(.L_x_22) ;  /* 0x00000000006c0947 */ /* 0x000fea0003800000 */
[----:B------:R-:W-:-:S04]  /*1120*/  LOP3.LUT R11, R13, 0x7ff00000, RZ, 0xc0, !PT ;  /* 0x7ff000000d0b7812 */ /* 0x000fc800078ec0ff */
[CC--:B------:R-:W-:Y:S02]  /*1130*/  VIADDMNMX R10, R16.reuse, -R11.reuse, 0xb9600000, !PT ;  /* 0xb9600000100a7446 */ /* 0x0c0fe4000780090b */
[----:B------:R-:W-:Y:S02]  /*1140*/  ISETP.GE.U32.AND P0, PT, R16, R11, PT ;  /* 0x0000000b1000720c */ /* 0x000fe40003f06070 */
[----:B------:R-:W-:Y:S02]  /*1150*/  VIMNMX R10, PT, PT, R10, 0x46a00000, PT ;  /* 0x46a000000a0a7848 */ /* 0x000fe40003fe0100 */
[----:B------:R-:W-:-:S05]  /*1160*/  SEL R17, R17, 0x63400000, !P0 ;  /* 0x6340000011117807 */ /* 0x000fca0004000000 */
[----:B------:R-:W-:Y:S02]  /*1170*/  IMAD.IADD R20, R10, 0x1, -R17 ;  /* 0x000000010a147824 */ /* 0x000fe400078e0a11 */
[----:B------:R-:W-:Y:S02]  /*1180*/  IMAD.MOV.U32 R10, RZ, RZ, RZ ;  /* 0x000000ffff0a7224 */ /* 0x000fe400078e00ff */
[----:B------:R-:W-:-:S06]  /*1190*/  VIADD R11, R20, 0x7fe00000 ;  /* 0x7fe00000140b7836 */ /* 0x000fcc0000000000 */
[----:B------:R-:W-:-:S10]  /*11a0*/  DMUL R16, R18, R10 ;  /* 0x0000000a12107228 */ /* 0x000fd40000000000 */
[----:B------:R-:W-:-:S13]  /*11b0*/  FSETP.GTU.AND P0, PT, |R17|, 1.469367938527859385e-39, PT ;  /* 0x001000001100780b */ /* 0x000fda0003f0c200 */
[----:B------:R-:W-:Y:S05]  /*11c0*/  @P0 BRA `(.L_x_23) ;  /* 0x0000000000940947 */ /* 0x000fea0003800000 */
[----:B------:R-:W-:Y:S01]  /*11d0*/  DFMA R8, R18, -R8, R14 ;  /* 0x800000081208722b */ /* 0x000fe2000000000e */
[----:B------:R-:W-:-:S09]  /*11e0*/  IMAD.MOV.U32 R10, RZ, RZ, RZ ;  /* 0x000000ffff0a7224 */ /* 0x000fd200078e00ff */
[C---:B------:R-:W-:Y:S02]  /*11f0*/  FSETP.NEU.AND P0, PT, R9.reuse, RZ, PT ;  /* 0x000000ff0900720b */ /* 0x040fe40003f0d000 */
[----:B------:R-:W-:-:S04]  /*1200*/  LOP3.LUT R13, R9, 0x80000000, R13, 0x48, !PT ;  /* 0x80000000090d7812 */ /* 0x000fc800078e480d */
[----:B------:R-:W-:-:S07]  /*1210*/  LOP3.LUT R11, R13, R11, RZ, 0xfc, !PT ;  /* 0x0000000b0d0b7212 */ /* 0x000fce00078efcff */
[----:B------:R-:W-:Y:S05]  /*1220*/  @!P0 BRA `(.L_x_23) ;  /* 0x00000000007c8947 */ /* 0x000fea0003800000 */
[----:B------:R-:W-:Y:S01]  /*1230*/  IMAD.MOV R9, RZ, RZ, -R20 ;  /* 0x000000ffff097224 */ /* 0x000fe200078e0a14 */
[----:B------:R-:W-:Y:S01]  /*1240*/  DMUL.RP R10, R18, R10 ;  /* 0x0000000a120a7228 */ /* 0x000fe20000008000 */
[----:B------:R-:W-:-:S06]  /*1250*/  IMAD.MOV.U32 R8, RZ, RZ, RZ ;  /* 0x000000ffff087224 */ /* 0x000fcc00078e00ff */
[----:B------:R-:W-:-:S03]  /*1260*/  DFMA R8, R16, -R8, R18 ;  /* 0x800000081008722b */ /* 0x000fc60000000012 */
[----:B------:R-:W-:-:S03]  /*1270*/  LOP3.LUT R13, R11, R13, RZ, 0x3c, !PT ;  /* 0x0000000d0b0d7212 */ /* 0x000fc600078e3cff */
[----:B------:R-:W-:-:S04]  /*1280*/  IADD3 R8, PT, PT, -R20, -0x43300000, RZ ;  /* 0xbcd0000014087810 */ /* 0x000fc80007ffe1ff */
[----:B------:R-:W-:-:S04]  /*1290*/  FSETP.NEU.AND P0, PT, |R9|, R8, PT ;  /* 0x000000080900720b */ /* 0x000fc80003f0d200 */
[----:B------:R-:W-:Y:S02]  /*12a0*/  FSEL R16, R10, R16, !P0 ;  /* 0x000000100a107208 */ /* 0x000fe40004000000 */
[----:B------:R-:W-:Y:S01]  /*12b0*/  FSEL R17, R13, R17, !P0 ;  /* 0x000000110d117208 */ /* 0x000fe20004000000 */
[----:B------:R-:W-:Y:S06]  /*12c0*/  BRA `(.L_x_23) ;  /* 0x0000000000547947 */ /* 0x000fec0003800000 */
.L_x_22:
[----:B------:R-:W-:-:S14]  /*12d0*/  DSETP.NAN.AND P0, PT, R10, R10, PT ;  /* 0x0000000a0a00722a */ /* 0x000fdc0003f08000 */
[----:B------:R-:W-:Y:S05]  /*12e0*/  @P0 BRA `(.L_x_24) ;  /* 0x0000000000440947 */ /* 0x000fea0003800000 */
[----:B------:R-:W-:-:S14]  /*12f0*/  DSETP.NAN.AND P0, PT, R12, R12, PT ;  /* 0x0000000c0c00722a */ /* 0x000fdc0003f08000 */
[----:B------:R-:W-:Y:S05]  /*1300*/  @P0 BRA `(.L_x_25) ;  /* 0x0000000000300947 */ /* 0x000fea0003800000 */
[----:B------:R-:W-:Y:S01]  /*1310*/  ISETP.NE.AND P0, PT, R25, R24, PT ;  /* 0x000000181900720c */ /* 0x000fe20003f05270 */
[----:B------:R-:W-:Y:S02]  /*1320*/  IMAD.MOV.U32 R16, RZ, RZ, 0x0 ;  /* 0x00000000ff107424 */ /* 0x000fe400078e00ff */
[----:B------:R-:W-:-:S10]  /*1330*/  IMAD.MOV.U32 R17, RZ, RZ, -0x80000 ;  /* 0xfff80000ff117424 */ /* 0x000fd400078e00ff */
[----:B------:R-:W-:Y:S05]  /*1340*/  @!P0 BRA `(.L_x_23) ;  /* 0x0000000000348947 */ /* 0x000fea0003800000 */
[----:B------:R-:W-:Y:S02]  /*1350*/  ISETP.NE.AND P0, PT, R25, 0x7ff00000, PT ;  /* 0x7ff000001900780c */ /* 0x000fe40003f05270 */
[----:B------:R-:W-:Y:S02]  /*1360*/  LOP3.LUT R17, R11, 0x80000000, R13, 0x48, !PT ;  /* 0x800000000b117812 */ /* 0x000fe400078e480d */
[----:B------:R-:W-:-:S13]  /*1370*/  ISETP.EQ.OR P0, PT, R24, RZ, !P0 ;  /* 0x000000ff1800720c */ /* 0x000fda0004702670 */
[----:B------:R-:W-:Y:S01]  /*1380*/  @P0 LOP3.LUT R8, R17, 0x7ff00000, RZ, 0xfc, !PT ;  /* 0x7ff0000011080812 */ /* 0x000fe200078efcff */
[----:B------:R-:W-:Y:S02]  /*1390*/  @!P0 IMAD.MOV.U32 R16, RZ, RZ, RZ ;  /* 0x000000ffff108224 */ /* 0x000fe400078e00ff */
[----:B------:R-:W-:Y:S02]  /*13a0*/  @P0 IMAD.MOV.U32 R16, RZ, RZ, RZ ;  /* 0x000000ffff100224 */ /* 0x000fe400078e00ff */
[----:B------:R-:W-:Y:S01]  /*13b0*/  @P0 IMAD.MOV.U32 R17, RZ, RZ, R8 ;  /* 0x000000ffff110224 */ /* 0x000fe200078e0008 */
[----:B------:R-:W-:Y:S06]  /*13c0*/  BRA `(.L_x_23) ;  /* 0x0000000000147947 */ /* 0x000fec0003800000 */
.L_x_25:
[----:B------:R-:W-:Y:S01]  /*13d0*/  LOP3.LUT R17, R13, 0x80000, RZ, 0xfc, !PT ;  /* 0x000800000d117812 */ /* 0x000fe200078efcff */
[----:B------:R-:W-:Y:S01]  /*13e0*/  IMAD.MOV.U32 R16, RZ, RZ, R12 ;  /* 0x000000ffff107224 */ /* 0x000fe200078e000c */
[----:B------:R-:W-:Y:S06]  /*13f0*/  BRA `(.L_x_23) ;  /* 0x0000000000087947 */ /* 0x000fec0003800000 */
.L_x_24:
[----:B------:R-:W-:Y:S01]  /*1400*/  LOP3.LUT R17, R11, 0x80000, RZ, 0xfc, !PT ;  /* 0x000800000b117812 */ /* 0x000fe200078efcff */
[----:B------:R-:W-:-:S07]  /*1410*/  IMAD.MOV.U32 R16, RZ, RZ, R10 ;  /* 0x000000ffff107224 */ /* 0x000fce00078e000a */
.L_x_23:
[----:B------:R-:W-:Y:S05]  /*1420*/  BSYNC.RECONVERGENT B3 ;  /* 0x0000000000037941 */ /* 0x000fea0003800200 */
.L_x_21:
[----:B------:R-:W-:Y:S02]  /*1430*/  IMAD.MOV.U32 R8, RZ, RZ, R0 ;  /* 0x000000ffff087224 */ /* 0x000fe400078e0000 */
[----:B------:R-:W-:-:S04]  /*1440*/  IMAD.MOV.U32 R9, RZ, RZ, 0x0 ;  /* 0x00000000ff097424 */ /* 0x000fc800078e00ff */
[----:B------:R-:W-:Y:S05]  /*1450*/  RET.REL.NODEC R8 `(_Z9trapeciosfffPf) ;  /* 0xffffffe808e87950 */ /* 0x000fea0003c3ffff */
        .weak           $__internal_1_$__cuda_sm20_rcp_rn_f32_slowpath
        .type           $__internal_1_$__cuda_sm20_rcp_rn_f32_slowpath,@function
        .size           $__internal_1_$__cuda_sm20_rcp_rn_f32_slowpath,($_Z9trapeciosfffPf$__internal_accurate_pow - $__internal_1_$__cuda_sm20_rcp_rn_f32_slowpath)
$__internal_1_$__cuda_sm20_rcp_rn_f32_slowpath:
[----:B------:R-:W-:Y:S01]  /*1460*/  IMAD.SHL.U32 R8, R0, 0x2, RZ ;  /* 0x0000000200087824 */ /* 0x000fe200078e00ff */
[----:B------:R-:W-:Y:S04]  /*1470*/  BSSY.RECONVERGENT B3, `(.L_x_26) ;  /* 0x0000030000037945 */ /* 0x000fe80003800200 */
[----:B------:R-:W-:-:S04]  /*1480*/  SHF.R.U32.HI R13, RZ, 0x18, R8 ;  /* 0x00000018ff0d7819 */ /* 0x000fc80000011608 */
[----:B------:R-:W-:-:S13]  /*1490*/  ISETP.NE.U32.AND P0, PT, R13, RZ, PT ;  /* 0x000000ff0d00720c */ /* 0x000fda0003f05070 */
[----:B------:R-:W-:Y:S05]  /*14a0*/  @P0 BRA `(.L_x_27) ;  /* 0x0000000000280947 */ /* 0x000fea0003800000 */
[----:B------:R-:W-:-:S05]  /*14b0*/  IMAD.SHL.U32 R8, R0, 0x2, RZ ;  /* 0x0000000200087824 */ /* 0x000fca00078e00ff */
[----:B------:R-:W-:-:S13]  /*14c0*/  ISETP.NE.AND P0, PT, R8, RZ, PT ;  /* 0x000000ff0800720c */ /* 0x000fda0003f05270 */
[----:B------:R-:W-:Y:S01]  /*14d0*/  @P0 FFMA R11, R0, 1.84467440737095516160e+19, RZ ;  /* 0x5f800000000b0823 */ /* 0x000fe200000000ff */
[----:B------:R-:W-:Y:S08]  /*14e0*/  @!P0 MUFU.RCP R9, R0 ;  /* 0x0000000000098308 */ /* 0x000ff00000001000 */
[----:B------:R-:W0:Y:S02]  /*14f0*/  @P0 MUFU.RCP R8, R11 ;  /* 0x0000000b00080308 */ /* 0x000e240000001000 */
[----:B0-----:R-:W-:-:S04]  /*1500*/  @P0 FFMA R12, R11, R8, -1 ;  /* 0xbf8000000b0c0423 */ /* 0x001fc80000000008 */
[----:B------:R-:W-:-:S04]  /*1510*/  @P0 FADD.FTZ R13, -R12, -RZ ;  /* 0x800000ff0c0d0221 */ /* 0x000fc80000010100 */
[----:B------:R-:W-:-:S04]  /*1520*/  @P0 FFMA R8, R8, R13, R8 ;  /* 0x0000000d08080223 */ /* 0x000fc80000000008 */
[----:B------:R-:W-:Y:S01]  /*1530*/  @P0 FFMA R9, R8, 1.84467440737095516160e+19, RZ ;  /* 0x5f80000008090823 */ /* 0x000fe200000000ff */
[----:B------:R-:W-:Y:S06]  /*1540*/  BRA `(.L_x_28) ;  /* 0x0000000000887947 */ /* 0x000fec0003800000 */
.L_x_27:
[----:B------:R-:W-:-:S05]  /*1550*/  VIADD R15, R13, 0xffffff03 ;  /* 0xffffff030d0f7836 */ /* 0x000fca0000000000 */
[----:B------:R-:W-:-:S13]  /*1560*/  ISETP.GT.U32.AND P0, PT, R15, 0x1, PT ;  /* 0x000000010f00780c */ /* 0x000fda0003f04070 */
[----:B------:R-:W-:Y:S05]  /*1570*/  @P0 BRA `(.L_x_29) ;  /* 0x0000000000780947 */ /* 0x000fea0003800000 */
[----:B------:R-:W-:Y:S01]  /*1580*/  LOP3.LUT R8, R0, 0x7fffff, RZ, 0xc0, !PT ;  /* 0x007fffff00087812 */ /* 0x000fe200078ec0ff */
[----:B------:R-:W-:-:S03]  /*1590*/  IMAD.MOV.U32 R14, RZ, RZ, 0x3 ;  /* 0x00000003ff0e7424 */ /* 0x000fc600078e00ff */
[----:B------:R-:W-:Y:S02]  /*15a0*/  LOP3.LUT R8, R8, 0x3f800000, RZ, 0xfc, !PT ;  /* 0x3f80000008087812 */ /* 0x000fe400078efcff */
[----:B------:R-:W-:Y:S02]  /*15b0*/  SHF.L.U32 R14, R14, R15, RZ ;  /* 0x0000000f0e0e7219 */ /* 0x000fe400000006ff */
[----:B------:R-:W0:Y:S02]  /*15c0*/  MUFU.RCP R9, R8 ;  /* 0x0000000800097308 */ /* 0x000e240000001000 */
[----:B0-----:R-:W-:-:S04]  /*15d0*/  FFMA R11, R8, R9, -1 ;  /* 0xbf800000080b7423 */ /* 0x001fc80000000009 */
[----:B------:R-:W-:-:S04]  /*15e0*/  FADD.FTZ R12, -R11, -RZ ;  /* 0x800000ff0b0c7221 */ /* 0x000fc80000010100 */
[CCC-:B------:R-:W-:Y:S01]  /*15f0*/  FFMA.RM R11, R9.reuse, R12.reuse, R9.reuse ;  /* 0x0000000c090b7223 */ /* 0x1c0fe20000004009 */
[----:B------:R-:W-:-:S04]  /*1600*/  FFMA.RP R12, R9, R12, R9 ;  /* 0x0000000c090c7223 */ /* 0x000fc80000008009 */
[C---:B------:R-:W-:Y:S02]  /*1610*/  LOP3.LUT R9, R11.reuse, 0x7fffff, RZ, 0xc0, !PT ;  /* 0x007fffff0b097812 */ /* 0x040fe400078ec0ff */
[----:B------:R-:W-:Y:S02]  /*1620*/  FSETP.NEU.FTZ.AND P0, PT, R11, R12, PT ;  /* 0x0000000c0b00720b */ /* 0x000fe40003f1d000 */
[----:B------:R-:W-:Y:S02]  /*1630*/  LOP3.LUT R9, R9, 0x800000, RZ, 0xfc, !PT ;  /* 0x0080000009097812 */ /* 0x000fe400078efcff */
[----:B------:R-:W-:Y:S02]  /*1640*/  SEL R11, RZ, 0xffffffff, !P0 ;  /* 0xffffffffff0b7807 */ /* 0x000fe40004000000 */
[----:B------:R-:W-:-:S03]  /*1650*/  LOP3.LUT R14, R14, R9, RZ, 0xc0, !PT ;  /* 0x000000090e0e7212 */ /* 0x000fc600078ec0ff */
[----:B------:R-:W-:Y:S01]  /*1660*/  IMAD.MOV R8, RZ, RZ, -R11 ;  /* 0x000000ffff087224 */ /* 0x000fe200078e0a0b */
[----:B------:R-:W-:-:S04]  /*1670*/  SHF.R.U32.HI R14, RZ, R15, R14 ;  /* 0x0000000fff0e7219 */ /* 0x000fc8000001160e */
[----:B------:R-:W-:Y:S02]  /*1680*/  LOP3.LUT P1, RZ, R8, R15, R9, 0xf8, !PT ;  /* 0x0000000f08ff7212 */ /* 0x000fe4000782f809 */
[C---:B------:R-:W-:Y:S02]  /*1690*/  LOP3.LUT P0, RZ, R14.reuse, 0x1, RZ, 0xc0, !PT ;  /* 0x000000010eff7812 */ /* 0x040fe4000780c0ff */
[----:B------:R-:W-:-:S04]  /*16a0*/  LOP3.LUT P2, RZ, R14, 0x2, RZ, 0xc0, !PT ;  /* 0x000000020eff7812 */ /* 0x000fc8000784c0ff */
[----:B------:R-:W-:Y:S02]  /*16b0*/  PLOP3.LUT P0, PT, P0, P1, P2, 0xe0, 0x0 ;  /* 0x000000000000781c */ /* 0x000fe40000703c20 */
[----:B------:R-:W-:Y:S02]  /*16c0*/  LOP3.LUT P1, RZ, R0, 0x7fffff, RZ, 0xc0, !PT ;  /* 0x007fffff00ff7812 */ /* 0x000fe4000782c0ff */
[----:B------:R-:W-:-:S05]  /*16d0*/  SEL R8, RZ, 0x1, !P0 ;  /* 0x00000001ff087807 */ /* 0x000fca0004000000 */
[----:B------:R-:W-:-:S05]  /*16e0*/  IMAD.MOV R8, RZ, RZ, -R8 ;  /* 0x000000ffff087224 */ /* 0x000fca00078e0a08 */
[----:B------:R-:W-:Y:S01]  /*16f0*/  ISETP.GE.AND P0, PT, R8, RZ, PT ;  /* 0x000000ff0800720c */ /* 0x000fe20003f06270 */
[----:B------:R-:W-:-:S05]  /*1700*/  VIADD R8, R13, 0xffffff04 ;  /* 0xffffff040d087836 */ /* 0x000fca0000000000 */
[----:B------:R-:W-:-:S07]  /*1710*/  SHF.R.U32.HI R9, RZ, R8, R9 ;  /* 0x00000008ff097219 */ /* 0x000fce0000011609 */
[----:B------:R-:W-:-:S04]  /*1720*/  @!P0 VIADD R9, R9, 0x1 ;  /* 0x0000000109098836 */ /* 0x000fc80000000000 */
[----:B------:R-:W-:-:S05]  /*1730*/  @!P1 IMAD.SHL.U32 R9, R9, 0x2, RZ ;  /* 0x0000000209099824 */ /* 0x000fca00078e00ff */
[----:B------:R-:W-:Y:S01]  /*1740*/  LOP3.LUT R9, R9, 0x80000000, R0, 0xf8, !PT ;  /* 0x8000000009097812 */ /* 0x000fe200078ef800 */
[----:B------:R-:W-:Y:S06]  /*1750*/  BRA `(.L_x_28) ;  /* 0x0000000000047947 */ /* 0x000fec0003800000 */
.L_x_29:
[----:B------:R0:W1:Y:S02]  /*1760*/  MUFU.RCP R9, R0 ;  /* 0x0000000000097308 */ /* 0x0000640000001000 */
.L_x_28:
[----:B------:R-:W-:Y:S05]  /*1770*/  BSYNC.RECONVERGENT B3 ;  /* 0x0000000000037941 */ /* 0x000fea0003800200 */
.L_x_26:
[----:B------:R-:W-:-:S04]  /*1780*/  IMAD.MOV.U32 R11, RZ, RZ, 0x0 ;  /* 0x00000000ff0b7424 */ /* 0x000fc800078e00ff */
[----:B01----:R-:W-:Y:S05]  /*1790*/  RET.REL.NODEC R10 `(_Z9trapeciosfffPf) ;  /* 0xffffffe80a187950 */ /* 0x003fea0003c3ffff */
        .type           $_Z9trapeciosfffPf$__internal_accurate_pow,@function
        .size           $_Z9trapeciosfffPf$__internal_accurate_pow,(.L_x_34 - $_Z9trapeciosfffPf$__internal_accurate_pow)
$_Z9trapeciosfffPf$__internal_accurate_pow:
[----:B------:R-:W-:Y:S01]  /*17a0*/  ISETP.GT.U32.AND P3, PT, R33, 0xfffff, PT ;  /* 0x000fffff2100780c */ /* 0x000fe20003f64070 */
[----:B------:R-:W-:Y:S01]  /*17b0*/  IMAD.MOV.U32 R12, RZ, RZ, R18 ;  /* 0x000000ffff0c7224 */ /* 0x000fe200078e0012 */
[----:B------:R-:W-:Y:S01]  /*17c0*/  UMOV UR4, 0x7d2cafe2 ;  /* 0x7d2cafe200047882 */ /* 0x000fe20000000000 */
[--C-:B------:R-:W-:Y:S01]  /*17d0*/  IMAD.MOV.U32 R13, RZ, RZ, R33.reuse ;  /* 0x000000ffff0d7224 */ /* 0x100fe200078e0021 */
[----:B------:R-:W-:Y:S01]  /*17e0*/  UMOV UR5, 0x3eb0f5ff ;  /* 0x3eb0f5ff00057882 */ /* 0x000fe20000000000 */
[--C-:B------:R-:W-:Y:S01]  /*17f0*/  IMAD.MOV.U32 R14, RZ, RZ, R33.reuse ;  /* 0x000000ffff0e7224 */ /* 0x100fe200078e0021 */
[----:B------:R-:W-:Y:S01]  /*1800*/  SHF.R.U32.HI R33, RZ, 0x14, R33 ;  /* 0x00000014ff217819 */ /* 0x000fe20000011621 */
[----:B------:R-:W-:Y:S01]  /*1810*/  IMAD.MOV.U32 R28, RZ, RZ, RZ ;  /* 0x000000ffff1c7224 */ /* 0x000fe200078e00ff */
[----:B------:R-:W-:Y:S01]  /*1820*/  UMOV UR8, 0x3b39803f ;  /* 0x3b39803f00087882 */ /* 0x000fe20000000000 */
[----:B------:R-:W-:Y:S01]  /*1830*/  IMAD.MOV.U32 R16, RZ, RZ, 0x41ad3b5a ;  /* 0x41ad3b5aff107424 */ /* 0x000fe200078e00ff */
[----:B------:R-:W-:Y:S01]  /*1840*/  UMOV UR9, 0x3c7abc9e ;  /* 0x3c7abc9e00097882 */ /* 0x000fe20000000000 */
[----:B------:R-:W-:-:S02]  /*1850*/  IMAD.MOV.U32 R17, RZ, RZ, 0x3ed0f5d2 ;  /* 0x3ed0f5d2ff117424 */ /* 0x000fc400078e00ff */
[----:B------:R-:W-:-:S10]  /*1860*/  @!P3 DMUL R12, R12, 1.80143985094819840000e+16 ;  /* 0x435000000c0cb828 */ /* 0x000fd40000000000 */
[----:B------:R-:W-:Y:S01]  /*1870*/  @!P3 IMAD.MOV.U32 R14, RZ, RZ, R13 ;  /* 0x000000ffff0eb224 */ /* 0x000fe200078e000d */
[----:B------:R-:W-:Y:S01]  /*1880*/  @!P3 LEA.HI R33, R13, 0xffffffca, RZ, 0xc ;  /* 0xffffffca0d21b811 */ /* 0x000fe200078f60ff */
[----:B------:R-:W-:-:S03]  /*1890*/  @!P3 IMAD.MOV.U32 R18, RZ, RZ, R12 ;  /* 0x000000ffff12b224 */ /* 0x000fc600078e000c */
[----:B------:R-:W-:Y:S01]  /*18a0*/  LOP3.LUT R14, R14, 0x800fffff, RZ, 0xc0, !PT ;  /* 0x800fffff0e0e7812 */ /* 0x000fe200078ec0ff */
[----:B------:R-:W-:-:S03]  /*18b0*/  VIADD R12, R33, 0xfffffc01 ;  /* 0xfffffc01210c7836 */ /* 0x000fc60000000000 */
[----:B------:R-:W-:-:S04]  /*18c0*/  LOP3.LUT R19, R14, 0x3ff00000, RZ, 0xfc, !PT ;  /* 0x3ff000000e137812 */ /* 0x000fc800078efcff */
[----:B------:R-:W-:-:S13]  /*18d0*/  ISETP.GE.U32.AND P4, PT, R19, 0x3ff6a09f, PT ;  /* 0x3ff6a09f1300780c */ /* 0x000fda0003f86070 */
[----:B------:R-:W-:Y:S02]  /*18e0*/  @P4 VIADD R15, R19, 0xfff00000 ;  /* 0xfff00000130f4836 */ /* 0x000fe40000000000 */
[----:B------:R-:W-:Y:S02]  /*18f0*/  @P4 VIADD R12, R33, 0xfffffc02 ;  /* 0xfffffc02210c4836 */ /* 0x000fe40000000000 */
[----:B------:R-:W-:-:S06]  /*1900*/  @P4 IMAD.MOV.U32 R19, RZ, RZ, R15 ;  /* 0x000000ffff134224 */ /* 0x000fcc00078e000f */
[C---:B------:R-:W-:Y:S02]  /*1910*/  DADD R20, R18.reuse, 1 ;  /* 0x3ff0000012147429 */ /* 0x040fe40000000000 */
[----:B------:R-:W-:-:S04]  /*1920*/  DADD R18, R18, -1 ;  /* 0xbff0000012127429 */ /* 0x000fc80000000000 */
[----:B------:R-:W0:Y:S02]  /*1930*/  MUFU.RCP64H R29, R21 ;  /* 0x00000015001d7308 */ /* 0x000e240000001800 */
[----:B0-----:R-:W-:-:S08]  /*1940*/  DFMA R14, -R20, R28, 1 ;  /* 0x3ff00000140e742b */ /* 0x001fd0000000011c */
[----:B------:R-:W-:-:S08]  /*1950*/  DFMA R14, R14, R14, R14 ;  /* 0x0000000e0e0e722b */ /* 0x000fd0000000000e */
[----:B------:R-:W-:-:S08]  /*1960*/  DFMA R28, R28, R14, R28 ;  /* 0x0000000e1c1c722b */ /* 0x000fd0000000001c */
[----:B------:R-:W-:-:S08]  /*1970*/  DMUL R14, R18, R28 ;  /* 0x0000001c120e7228 */ /* 0x000fd00000000000 */
[----:B------:R-:W-:-:S08]  /*1980*/  DFMA R14, R18, R28, R14 ;  /* 0x0000001c120e722b */ /* 0x000fd0000000000e */
[----:B------:R-:W-:Y:S02]  /*1990*/  DMUL R26, R14, R14 ;  /* 0x0000000e0e1a7228 */ /* 0x000fe40000000000 */
[----:B------:R-:W-:-:S06]  /*19a0*/  DADD R20, R18, -R14 ;  /* 0x0000000012147229 */ /* 0x000fcc000000080e */
[----:B------:R-:W-:Y:S01]  /*19b0*/  DFMA R16, R26, UR4, R16 ;  /* 0x000000041a107c2b */ /* 0x000fe20008000010 */
[----:B------:R-:W-:Y:S01]  /*19c0*/  UMOV UR4, 0x75488a3f ;  /* 0x75488a3f00047882 */ /* 0x000fe20000000000 */
[----:B------:R-:W-:Y:S01]  /*19d0*/  UMOV UR5, 0x3ef3b20a ;  /* 0x3ef3b20a00057882 */ /* 0x000fe20000000000 */
[----:B------:R-:W-:-:S05]  /*19e0*/  DADD R20, R20, R20 ;  /* 0x0000000014147229 */ /* 0x000fca0000000014 */
[----:B------:R-:W-:Y:S01]  /*19f0*/  DFMA R24, R26, R16, UR4 ;  /* 0x000000041a187e2b */ /* 0x000fe20008000010 */
[----:B------:R-:W-:Y:S01]  /*1a00*/  UMOV UR4, 0xe4faecd5 ;  /* 0xe4faecd500047882 */ /* 0x000fe20000000000 */
[----:B------:R-:W-:Y:S01]  /*1a10*/  UMOV UR5, 0x3f1745cd ;  /* 0x3f1745cd00057882 */ /* 0x000fe20000000000 */
[-C--:B------:R-:W-:Y:S02]  /*1a20*/  DFMA R20, R18, -R14.reuse, R20 ;  /* 0x8000000e1214722b */ /* 0x080fe40000000014 */
[----:B------:R-:W-:-:S03]  /*1a30*/  DMUL R18, R14, R14 ;  /* 0x0000000e0e127228 */ /* 0x000fc60000000000 */
[----:B------:R-:W-:Y:S01]  /*1a40*/  DFMA R24, R26, R24, UR4 ;  /* 0x000000041a187e2b */ /* 0x000fe20008000018 */
[----:B------:R-:W-:Y:S01]  /*1a50*/  UMOV UR4, 0x258a578b ;  /* 0x258a578b00047882 */ /* 0x000fe20000000000 */
[----:B------:R-:W-:Y:S01]  /*1a60*/  UMOV UR5, 0x3f3c71c7 ;  /* 0x3f3c71c700057882 */ /* 0x000fe20000000000 */
[----:B------:R-:W-:-:S05]  /*1a70*/  DMUL R20, R28, R20 ;  /* 0x000000141c147228 */ /* 0x000fca0000000000 */
[----:B------:R-:W-:Y:S01]  /*1a80*/  DFMA R24, R26, R24, UR4 ;  /* 0x000000041a187e2b */ /* 0x000fe20008000018 */
[----:B------:R-:W-:Y:S01]  /*1a90*/  UMOV UR4, 0x9242b910 ;  /* 0x9242b91000047882 */ /* 0x000fe20000000000 */
[----:B------:R-:W-:-:S03]  /*1aa0*/  UMOV UR5, 0x3f624924 ;  /* 0x3f62492400057882 */ /* 0x000fc60000000000 */
[----:B------:R-:W-:Y:S02]  /*1ab0*/  VIADD R31, R21, 0x100000 ;  /* 0x00100000151f7836 */ /* 0x000fe40000000000 */
[----:B------:R-:W-:Y:S01]  /*1ac0*/  IMAD.MOV.U32 R30, RZ, RZ, R20 ;  /* 0x000000ffff1e7224 */ /* 0x000fe200078e0014 */
[----:B------:R-:W-:Y:S01]  /*1ad0*/  DFMA R24, R26, R24, UR4 ;  /* 0x000000041a187e2b */ /* 0x000fe20008000018 */
[----:B------:R-:W-:Y:S01]  /*1ae0*/  UMOV UR4, 0x99999dfb ;  /* 0x99999dfb00047882 */ /* 0x000fe20000000000 */
[----:B------:R-:W-:-:S06]  /*1af0*/  UMOV UR5, 0x3f899999 ;  /* 0x3f89999900057882 */ /* 0x000fcc0000000000 */
[----:B------:R-:W-:Y:S01]  /*1b00*/  DFMA R24, R26, R24, UR4 ;  /* 0x000000041a187e2b */ /* 0x000fe20008000018 */
[----:B------:R-:W-:Y:S01]  /*1b10*/  UMOV UR4, 0x55555555 ;  /* 0x5555555500047882 */ /* 0x000fe20000000000 */
[----:B------:R-:W-:-:S06]  /*1b20*/  UMOV UR5, 0x3fb55555 ;  /* 0x3fb5555500057882 */ /* 0x000fcc0000000000 */
[----:B------:R-:W-:-:S08]  /*1b30*/  DFMA R16, R26, R24, UR4 ;  /* 0x000000041a107e2b */ /* 0x000fd00008000018 */
[----:B------:R-:W-:Y:S01]  /*1b40*/  DADD R22, -R16, UR4 ;  /* 0x0000000410167e29 */ /* 0x000fe20008000100 */
[----:B------:R-:W-:Y:S01]  /*1b50*/  UMOV UR4, 0xb9e7b0 ;  /* 0x00b9e7b000047882 */ /* 0x000fe20000000000 */
[----:B------:R-:W-:-:S06]  /*1b60*/  UMOV UR5, 0x3c46a4cb ;  /* 0x3c46a4cb00057882 */ /* 0x000fcc0000000000 */
[----:B------:R-:W-:Y:S02]  /*1b70*/  DFMA R26, R26, R24, R22 ;  /* 0x000000181a1a722b */ /* 0x000fe40000000016 */
[C---:B------:R-:W-:Y:S02]  /*1b80*/  DMUL R22, R14.reuse, R18 ;  /* 0x000000120e167228 */ /* 0x040fe40000000000 */
[----:B------:R-:W-:-:S04]  /*1b90*/  DFMA R24, R14, R14, -R18 ;  /* 0x0000000e0e18722b */ /* 0x000fc80000000812 */
[----:B------:R-:W-:Y:S01]  /*1ba0*/  DADD R26, R26, -UR4 ;  /* 0x800000041a1a7e29 */ /* 0x000fe20008000000 */
[----:B------:R-:W-:Y:S01]  /*1bb0*/  UMOV UR4, 0x80000000 ;  /* 0x8000000000047882 */ /* 0x000fe20000000000 */
[C---:B------:R-:W-:Y:S01]  /*1bc0*/  DFMA R28, R14.reuse, R18, -R22 ;  /* 0x000000120e1c722b */ /* 0x040fe20000000816 */
[----:B------:R-:W-:Y:S01]  /*1bd0*/  UMOV UR5, 0x43300000 ;  /* 0x4330000000057882 */ /* 0x000fe20000000000 */
[----:B------:R-:W-:-:S06]  /*1be0*/  DFMA R24, R14, R30, R24 ;  /* 0x0000001e0e18722b */ /* 0x000fcc0000000018 */
[----:B------:R-:W-:Y:S02]  /*1bf0*/  DFMA R28, R20, R18, R28 ;  /* 0x00000012141c722b */ /* 0x000fe4000000001c */
[----:B------:R-:W-:-:S06]  /*1c00*/  DADD R18, R16, R26 ;  /* 0x0000000010127229 */ /* 0x000fcc000000001a */
[----:B------:R-:W-:Y:S02]  /*1c10*/  DFMA R28, R14, R24, R28 ;  /* 0x000000180e1c722b */ /* 0x000fe4000000001c */
[----:B------:R-:W-:Y:S02]  /*1c20*/  DMUL R24, R18, R22 ;  /* 0x0000001612187228 */ /* 0x000fe40000000000 */
[----:B------:R-:W-:-:S06]  /*1c30*/  DADD R30, R16, -R18 ;  /* 0x00000000101e7229 */ /* 0x000fcc0000000812 */
[----:B------:R-:W-:Y:S02]  /*1c40*/  DFMA R16, R18, R22, -R24 ;  /* 0x000000161210722b */ /* 0x000fe40000000818 */
[----:B------:R-:W-:-:S06]  /*1c50*/  DADD R30, R26, R30 ;  /* 0x000000001a1e7229 */ /* 0x000fcc000000001e */
[----:B------:R-:W-:-:S08]  /*1c60*/  DFMA R16, R18, R28, R16 ;  /* 0x0000001c1210722b */ /* 0x000fd00000000010 */
[----:B------:R-:W-:-:S08]  /*1c70*/  DFMA R22, R30, R22, R16 ;  /* 0x000000161e16722b */ /* 0x000fd00000000010 */
[----:B------:R-:W-:-:S08]  /*1c80*/  DADD R18, R24, R22 ;  /* 0x0000000018127229 */ /* 0x000fd00000000016 */
[--C-:B------:R-:W-:Y:S02]  /*1c90*/  DADD R16, R14, R18.reuse ;  /* 0x000000000e107229 */ /* 0x100fe40000000012 */
[----:B------:R-:W-:-:S06]  /*1ca0*/  DADD R24, R24, -R18 ;  /* 0x0000000018187229 */ /* 0x000fcc0000000812 */
[----:B------:R-:W-:Y:S02]  /*1cb0*/  DADD R14, R14, -R16 ;  /* 0x000000000e0e7229 */ /* 0x000fe40000000810 */
[----:B------:R-:W-:-:S06]  /*1cc0*/  DADD R24, R22, R24 ;  /* 0x0000000016187229 */ /* 0x000fcc0000000018 */
[----:B------:R-:W-:-:S08]  /*1cd0*/  DADD R14, R18, R14 ;  /* 0x00000000120e7229 */ /* 0x000fd0000000000e */
[----:B------:R-:W-:-:S08]  /*1ce0*/  DADD R14, R24, R14 ;  /* 0x00000000180e7229 */ /* 0x000fd0000000000e */
[----:B------:R-:W-:Y:S01]  /*1cf0*/  DADD R20, R20, R14 ;  /* 0x0000000014147229 */ /* 0x000fe2000000000e */
[----:B------:R-:W-:Y:S01]  /*1d00*/  LOP3.LUT R14, R12, 0x80000000, RZ, 0x3c, !PT ;  /* 0x800000000c0e7812 */ /* 0x000fe200078e3cff */
[----:B------:R-:W-:-:S06]  /*1d10*/  IMAD.MOV.U32 R15, RZ, RZ, 0x43300000 ;  /* 0x43300000ff0f7424 */ /* 0x000fcc00078e00ff */
[----:B------:R-:W-:Y:S02]  /*1d20*/  DADD R18, R16, R20 ;  /* 0x0000000010127229 */ /* 0x000fe40000000014 */
[----:B------:R-:W-:Y:S01]  /*1d30*/  DADD R14, R14, -UR4 ;  /* 0x800000040e0e7e29 */ /* 0x000fe20008000000 */
[----:B------:R-:W-:Y:S01]  /*1d40*/  UMOV UR4, 0xfefa39ef ;  /* 0xfefa39ef00047882 */ /* 0x000fe20000000000 */
[----:B------:R-:W-:-:S04]  /*1d50*/  UMOV UR5, 0x3fe62e42 ;  /* 0x3fe62e4200057882 */ /* 0x000fc80000000000 */
[--C-:B------:R-:W-:Y:S02]  /*1d60*/  DADD R22, R16, -R18.reuse ;  /* 0x0000000010167229 */ /* 0x100fe40000000812 */
[----:B------:R-:W-:-:S06]  /*1d70*/  DFMA R12, R14, UR4, R18 ;  /* 0x000000040e0c7c2b */ /* 0x000fcc0008000012 */
[----:B------:R-:W-:Y:S02]  /*1d80*/  DADD R22, R20, R22 ;  /* 0x0000000014167229 */ /* 0x000fe40000000016 */
[----:B------:R-:W-:-:S08]  /*1d90*/  DFMA R16, R14, -UR4, R12 ;  /* 0x800000040e107c2b */ /* 0x000fd0000800000c */
[----:B------:R-:W-:Y:S01]  /*1da0*/  DADD R16, -R18, R16 ;  /* 0x0000000012107229 */ /* 0x000fe20000000110 */
[----:B------:R-:W-:Y:S01]  /*1db0*/  LOP3.LUT R19, R35, 0xff0fffff, RZ, 0xc0, !PT ;  /* 0xff0fffff23137812 */ /* 0x000fe200078ec0ff */
[----:B------:R-:W-:-:S06]  /*1dc0*/  IMAD.MOV.U32 R18, RZ, RZ, R34 ;  /* 0x000000ffff127224 */ /* 0x000fcc00078e0022 */
[----:B------:R-:W-:-:S08]  /*1dd0*/  DADD R16, R22, -R16 ;  /* 0x0000000016107229 */ /* 0x000fd00000000810 */
[----:B------:R-:W-:Y:S01]  /*1de0*/  DFMA R14, R14, UR8, R16 ;  /* 0x000000080e0e7c2b */ /* 0x000fe20008000010 */
[----:B------:R-:W-:-:S05]  /*1df0*/  IMAD.SHL.U32 R16, R35, 0x2, RZ ;  /* 0x0000000223107824 */ /* 0x000fca00078e00ff */
[----:B------:R-:W-:Y:S02]  /*1e00*/  ISETP.GT.U32.AND P3, PT, R16, -0x2000001, PT ;  /* 0xfdffffff1000780c */ /* 0x000fe40003f64070 */
[----:B------:R-:W-:Y:S02]  /*1e10*/  DADD R16, R12, R14 ;  /* 0x000000000c107229 */ /* 0x000fe4000000000e */
[----:B------:R-:W-:-:S06]  /*1e20*/  SEL R19, R19, R35, P3 ;  /* 0x0000002313137207 */ /* 0x000fcc0001800000 */
[----:B------:R-:W-:Y:S02]  /*1e30*/  DADD R20, R12, -R16 ;  /* 0x000000000c147229 */ /* 0x000fe40000000810 */
[----:B------:R-:W-:-:S06]  /*1e40*/  DMUL R12, R16, R18 ;  /* 0x00000012100c7228 */ /* 0x000fcc0000000000 */
[----:B------:R-:W-:Y:S02]  /*1e50*/  DADD R20, R14, R20 ;  /* 0x000000000e147229 */ /* 0x000fe40000000014 */
[----:B------:R-:W-:Y:S01]  /*1e60*/  DFMA R16, R16, R18, -R12 ;  /* 0x000000121010722b */ /* 0x000fe2000000080c */
[----:B------:R-:W-:Y:S02]  /*1e70*/  IMAD.MOV.U32 R14, RZ, RZ, 0x652b82fe ;  /* 0x652b82feff0e7424 */ /* 0x000fe400078e00ff */
[----:B------:R-:W-:-:S05]  /*1e80*/  IMAD.MOV.U32 R15, RZ, RZ, 0x3ff71547 ;  /* 0x3ff71547ff0f7424 */ /* 0x000fca00078e00ff */
[----:B------:R-:W-:-:S08]  /*1e90*/  DFMA R20, R20, R18, R16 ;  /* 0x000000121414722b */ /* 0x000fd00000000010 */
[----:B------:R-:W-:-:S08]  /*1ea0*/  DADD R16, R12, R20 ;  /* 0x000000000c107229 */ /* 0x000fd00000000014 */
[----:B------:R-:W-:Y:S02]  /*1eb0*/  DFMA R14, R16, R14, 6.75539944105574400000e+15 ;  /* 0x43380000100e742b */ /* 0x000fe4000000000e */
[----:B------:R-:W-:Y:S01]  /*1ec0*/  FSETP.GEU.AND P3, PT, |R17|, 4.1917929649353027344, PT ;  /* 0x4086232b1100780b */ /* 0x000fe20003f6e200 */
[----:B------:R-:W-:-:S05]  /*1ed0*/  DADD R12, R12, -R16 ;  /* 0x000000000c0c7229 */ /* 0x000fca0000000810 */
[----:B------:R-:W-:-:S03]  /*1ee0*/  DADD R18, R14, -6.75539944105574400000e+15 ;  /* 0xc33800000e127429 */ /* 0x000fc60000000000 */
[----:B------:R-:W-:-:S05]  /*1ef0*/  DADD R20, R20, R12 ;  /* 0x0000000014147229 */ /* 0x000fca000000000c */
[----:B------:R-:W-:Y:S01]  /*1f00*/  DFMA R22, R18, -UR4, R16 ;  /* 0x8000000412167c2b */ /* 0x000fe20008000010 */
[----:B------:R-:W-:Y:S01]  /*1f10*/  UMOV UR4, 0x3b39803f ;  /* 0x3b39803f00047882 */ /* 0x000fe20000000000 */
[----:B------:R-:W-:-:S06]  /*1f20*/  UMOV UR5, 0x3c7abc9e ;  /* 0x3c7abc9e00057882 */ /* 0x000fcc0000000000 */
[----:B------:R-:W-:Y:S01]  /*1f30*/  DFMA R18, R18, -UR4, R22 ;  /* 0x8000000412127c2b */ /* 0x000fe20008000016 */
[----:B------:R-:W-:Y:S01]  /*1f40*/  UMOV UR4, 0x69ce2bdf ;  /* 0x69ce2bdf00047882 */ /* 0x000fe20000000000 */
[----:B------:R-:W-:Y:S01]  /*1f50*/  IMAD.MOV.U32 R22, RZ, RZ, -0x35dec16 ;  /* 0xfca213eaff167424 */ /* 0x000fe200078e00ff */
[----:B------:R-:W-:Y:S01]  /*1f60*/  UMOV UR5, 0x3e5ade15 ;  /* 0x3e5ade1500057882 */ /* 0x000fe20000000000 */
[----:B------:R-:W-:-:S06]  /*1f70*/  IMAD.MOV.U32 R23, RZ, RZ, 0x3e928af3 ;  /* 0x3e928af3ff177424 */ /* 0x000fcc00078e00ff */
[----:B------:R-:W-:Y:S01]  /*1f80*/  DFMA R22, R18, UR4, R22 ;  /* 0x0000000412167c2b */ /* 0x000fe20008000016 */
[----:B------:R-:W-:Y:S01]  /*1f90*/  UMOV UR4, 0x62401315 ;  /* 0x6240131500047882 */ /* 0x000fe20000000000 */
[----:B------:R-:W-:-:S06]  /*1fa0*/  UMOV UR5, 0x3ec71dee ;  /* 0x3ec71dee00057882 */ /* 0x000fcc0000000000 */
[----:B------:R-:W-:Y:S01]  /*1fb0*/  DFMA R22, R18, R22, UR4 ;  /* 0x0000000412167e2b */ /* 0x000fe20008000016 */
        /* <DEDUP_REMOVED lines=20> */
[----:B------:R-:W-:-:S08]  /*2100*/  DFMA R22, R18, R22, UR4 ;  /* 0x0000000412167e2b */ /* 0x000fd00008000016 */
[----:B------:R-:W-:-:S08]  /*2110*/  DFMA R22, R18, R22, 1 ;  /* 0x3ff000001216742b */ /* 0x000fd00000000016 */
[----:B------:R-:W-:-:S10]  /*2120*/  DFMA R18, R18, R22, 1 ;  /* 0x3ff000001212742b */ /* 0x000fd40000000016 */
[----:B------:R-:W-:Y:S02]  /*2130*/  IMAD R13, R14, 0x100000, R19 ;  /* 0x001000000e0d7824 */ /* 0x000fe400078e0213 */
[----:B------:R-:W-:Y:S01]  /*2140*/  IMAD.MOV.U32 R12, RZ, RZ, R18 ;  /* 0x000000ffff0c7224 */ /* 0x000fe200078e0012 */
[----:B------:R-:W-:Y:S06]  /*2150*/  @!P3 BRA `(.L_x_30) ;  /* 0x000000000030b947 */ /* 0x000fec0003800000 */
[----:B------:R-:W-:Y:S01]  /*2160*/  FSETP.GEU.AND P4, PT, |R17|, 4.2275390625, PT ;  /* 0x408748001100780b */ /* 0x000fe20003f8e200 */
[C---:B------:R-:W-:Y:S02]  /*2170*/  DADD R22, R16.reuse, +INF ;  /* 0x7ff0000010167429 */ /* 0x040fe40000000000 */
[----:B------:R-:W-:-:S08]  /*2180*/  DSETP.GEU.AND P3, PT, R16, RZ, PT ;  /* 0x000000ff1000722a */ /* 0x000fd00003f6e000 */
[----:B------:R-:W-:Y:S02]  /*2190*/  FSEL R13, R23, RZ, P3 ;  /* 0x000000ff170d7208 */ /* 0x000fe40001800000 */
[----:B------:R-:W-:-:S04]  /*21a0*/  @!P4 LEA.HI R12, R14, R14, RZ, 0x1 ;  /* 0x0000000e0e0cc211 */ /* 0x000fc800078f08ff */
[----:B------:R-:W-:Y:S02]  /*21b0*/  @!P4 SHF.R.S32.HI R15, RZ, 0x1, R12 ;  /* 0x00000001ff0fc819 */ /* 0x000fe4000001140c */
[----:B------:R-:W-:-:S03]  /*21c0*/  FSEL R12, R22, RZ, P3 ;  /* 0x000000ff160c7208 */ /* 0x000fc60001800000 */
[----:B------:R-:W-:Y:S02]  /*21d0*/  @!P4 IMAD.IADD R14, R14, 0x1, -R15 ;  /* 0x000000010e0ec824 */ /* 0x000fe400078e0a0f */
[----:B------:R-:W-:-:S03]  /*21e0*/  @!P4 IMAD R19, R15, 0x100000, R19 ;  /* 0x001000000f13c824 */ /* 0x000fc600078e0213 */
[----:B------:R-:W-:Y:S01]  /*21f0*/  @!P4 LEA R15, R14, 0x3ff00000, 0x14 ;  /* 0x3ff000000e0fc811 */ /* 0x000fe200078ea0ff */
[----:B------:R-:W-:-:S06]  /*2200*/  @!P4 IMAD.MOV.U32 R14, RZ, RZ, RZ ;  /* 0x000000ffff0ec224 */ /* 0x000fcc00078e00ff */
[----:B------:R-:W-:-:S11]  /*2210*/  @!P4 DMUL R12, R18, R14 ;  /* 0x0000000e120cc228 */ /* 0x000fd60000000000 */
.L_x_30:
[----:B------:R-:W-:Y:S01]  /*2220*/  DFMA R20, R20, R12, R12 ;  /* 0x0000000c1414722b */ /* 0x000fe2000000000c */
[----:B------:R-:W-:Y:S01]  /*2230*/  IMAD.MOV.U32 R33, RZ, RZ, 0x0 ;  /* 0x00000000ff217424 */ /* 0x000fe200078e00ff */
[----:B------:R-:W-:-:S08]  /*2240*/  DSETP.NEU.AND P3, PT, |R12|, +INF , PT ;  /* 0x7ff000000c00742a */ /* 0x000fd00003f6d200 */
[----:B------:R-:W-:Y:S02]  /*2250*/  FSEL R14, R12, R20, !P3 ;  /* 0x000000140c0e7208 */ /* 0x000fe40005800000 */
[----:B------:R-:W-:Y:S01]  /*2260*/  FSEL R15, R13, R21, !P3 ;  /* 0x000000150d0f7208 */ /* 0x000fe20005800000 */
[----:B------:R-:W-:Y:S06]  /*2270*/  RET.REL.NODEC R32 `(_Z9trapeciosfffPf) ;  /* 0xffffffdc20607950 */ /* 0x000fec0003c3ffff */
.L_x_31:
[----:B------:R-:W-:-:S00]  /*2280*/  BRA `(.L_x_31) ;  /* 0xfffffffc00fc7947 */ /* 0x000fc0000383ffff */
[----:B------:R-:W-:-:S00]  /*2290*/  NOP ;  /* 0x0000000000007918 */ /* 0x000fc00000000000 */
        /* <DEDUP_REMOVED lines=14> */
.L_x_34:


//--------------------- .nv.global.init           --------------------------
	.section	.nv.global.init,"aw",@progbits
	.align	4
.nv.global.init:
	.type		__cudart_i2opi_f,@object
	.size		__cudart_i2opi_f,(.L_0 - __cudart_i2opi_f)
__cudart_i2opi_f:
        /*0000*/ 	.byte	0x41, 0x90, 0x43, 0x3c, 0x99, 0x95, 0x62, 0xdb, 0xc0, 0xdd, 0x34, 0xf5, 0xd1, 0x57, 0x27, 0xfc
        /*0010*/ 	.byte	0x29, 0x15, 0x44, 0x4e, 0x6e, 0x83, 0xf9, 0xa2
.L_0:


//--------------------- .nv.shared._Z9trapeciosfffPf --------------------------
	.section	.nv.shared._Z9trapeciosfffPf,"aw",@nobits
	.sectionflags	@""
	.align	4
.nv.shared._Z9trapeciosfffPf:
	.zero		2048


//--------------------- .nv.shared.reserved.0     --------------------------
	.section	.nv.shared.reserved.0,"aw",@nobits
	.weak		__nv_reservedSMEM_offset_0_alias
	.size		__nv_reservedSMEM_offset_0_alias, 0, 64
	.other		__nv_reservedSMEM_offset_0_alias,@"STO_CUDA_RESERVED_SHARED STV_DEFAULT"
__nv_reservedSMEM_offset_0_alias:
	.zero		0
	.zero		64


//--------------------- .nv.constant0._Z9trapeciosfffPf --------------------------
	.section	.nv.constant0._Z9trapeciosfffPf,"a",@progbits
	.sectionflags	@""
	.align	4
.nv.constant0._Z9trapeciosfffPf:
	.zero		920


//--------------------- SYMBOLS --------------------------

	.type		.nv.reservedSmem.offset0,@object
	.size		.nv.reservedSmem.offset0,0x4
	.type		.nv.reservedSmem.cap,@object
	.size		.nv.reservedSmem.cap,0x4
